	.target	sm_80

	.elftype	@"ET_EXEC"


//--------------------- .note.nv.tkinfo           --------------------------
	.section	.note.nv.tkinfo,"",@"SHT_NOTE"
	.sectionflags	@"SHF_NOTE_NV_TKINFO"
	.tkinfo
        /*0018*/ 	.word	0x00000002
        /*0030*/ 	.string	""
        /*0030*/ 	.string	"ptxas"
        /*0030*/ 	.string	"Cuda compilation tools, release 13.0, V13.0.88"
        /*0030*/ 	.string	"Build cuda_13.0.r13.0/compiler.36424714_0"
        /*0030*/ 	.string	"-v  -suppress-debug-info  -lineinfo  -arch sm_80 "



//--------------------- .note.nv.cuinfo           --------------------------
	.section	.note.nv.cuinfo,"",@"SHT_NOTE"
	.sectionflags	@"SHF_NOTE_NV_CUINFO"
        /*0018*/ 	.short	0x0002
        /*001a*/ 	.short	0x0050
        /*001c*/ 	.short	0x0082
	.zero		2


//--------------------- .nv.info                  --------------------------
	.section	.nv.info,"",@"SHT_CUDA_INFO"
	.align	4


	//----- nvinfo : EIATTR_REGCOUNT
	.align		4
        /*0000*/ 	.byte	0x04, 0x2f
        /*0002*/ 	.short	(.L_2 - .L_1)
	.align		4
.L_1:
        /*0004*/ 	.word	index@(attn_fwd)
        /*0008*/ 	.word	0x000000a8


	//----- nvinfo : EIATTR_FRAME_SIZE
	.align		4
.L_2:
        /*000c*/ 	.byte	0x04, 0x11
        /*000e*/ 	.short	(.L_4 - .L_3)
	.align		4
.L_3:
        /*0010*/ 	.word	index@(attn_fwd)
        /*0014*/ 	.word	0x00000000


	//----- nvinfo : EIATTR_MIN_STACK_SIZE
	.align		4
.L_4:
        /*0018*/ 	.byte	0x04, 0x12
        /*001a*/ 	.short	(.L_6 - .L_5)
	.align		4
.L_5:
        /*001c*/ 	.word	index@(attn_fwd)
        /*0020*/ 	.word	0x00000000
.L_6:


//--------------------- .nv.info.attn_fwd         --------------------------
	.section	.nv.info.attn_fwd,"",@"SHT_CUDA_INFO"
	.sectionflags	@""
	.align	4


	//----- nvinfo : EIATTR_CUDA_API_VERSION
	.align		4
        /*0000*/ 	.byte	0x04, 0x37
        /*0002*/ 	.short	(.L_8 - .L_7)
.L_7:
        /*0004*/ 	.word	0x00000082


	//----- nvinfo : EIATTR_SW2861232_WAR
	.align		4
.L_8:
        /*0008*/ 	.byte	0x01, 0x35
	.zero		2


	//----- nvinfo : EIATTR_PARAM_CBANK
	.align		4
        /*000c*/ 	.byte	0x04, 0x0a
        /*000e*/ 	.short	(.L_10 - .L_9)
	.align		4
.L_9:
        /*0010*/ 	.word	index@(.nv.constant0.attn_fwd)
        /*0014*/ 	.short	0x0160
        /*0016*/ 	.short	0x0088


	//----- nvinfo : EIATTR_CBANK_PARAM_SIZE
	.align		4
.L_10:
        /*0018*/ 	.byte	0x03, 0x19
        /*001a*/ 	.short	0x0088


	//----- nvinfo : EIATTR_KPARAM_INFO
	.align		4
        /*001c*/ 	.byte	0x04, 0x17
        /*001e*/ 	.short	(.L_12 - .L_11)
.L_11:
        /*0020*/ 	.word	0x00000000
        /*0024*/ 	.short	0x0019
        /*0026*/ 	.short	0x0080
        /*0028*/ 	.byte	0x00, 0xf4, 0x21, 0x00


	//----- nvinfo : EIATTR_KPARAM_INFO
	.align		4
.L_12:
        /*002c*/ 	.byte	0x04, 0x17
        /*002e*/ 	.short	(.L_14 - .L_13)
.L_13:
        /*0030*/ 	.word	0x00000000
        /*0034*/ 	.short	0x0018
        /*0036*/ 	.short	0x0078
        /*0038*/ 	.byte	0x00, 0xf4, 0x21, 0x00


	//----- nvinfo : EIATTR_KPARAM_INFO
	.align		4
.L_14:
        /*003c*/ 	.byte	0x04, 0x17
        /*003e*/ 	.short	(.L_16 - .L_15)
.L_15:
        /*0040*/ 	.word	0x00000000
        /*0044*/ 	.short	0x0017
        /*0046*/ 	.short	0x0070
        /*0048*/ 	.byte	0x00, 0xf0, 0x11, 0x00


	//----- nvinfo : EIATTR_KPARAM_INFO
	.align		4
.L_16:
        /*004c*/ 	.byte	0x04, 0x17
        /*004e*/ 	.short	(.L_18 - .L_17)
.L_17:
        /*0050*/ 	.word	0x00000000
        /*0054*/ 	.short	0x0016
        /*0056*/ 	.short	0x006c
        /*0058*/ 	.byte	0x00, 0xf0, 0x11, 0x00


	//----- nvinfo : EIATTR_KPARAM_INFO
	.align		4
.L_18:
        /*005c*/ 	.byte	0x04, 0x17
        /*005e*/ 	.short	(.L_20 - .L_19)
.L_19:
        /*0060*/ 	.word	0x00000000
        /*0064*/ 	.short	0x0015
        /*0066*/ 	.short	0x0068
        /*0068*/ 	.byte	0x00, 0xf0, 0x11, 0x00


	//----- nvinfo : EIATTR_KPARAM_INFO
	.align		4
.L_20:
        /*006c*/ 	.byte	0x04, 0x17
        /*006e*/ 	.short	(.L_22 - .L_21)
.L_21:
        /*0070*/ 	.word	0x00000000
        /*0074*/ 	.short	0x0014
        /*0076*/ 	.short	0x0064
        /*0078*/ 	.byte	0x00, 0xf0, 0x11, 0x00


	//----- nvinfo : EIATTR_KPARAM_INFO
	.align		4
.L_22:
        /*007c*/ 	.byte	0x04, 0x17
        /*007e*/ 	.short	(.L_24 - .L_23)
.L_23:
        /*0080*/ 	.word	0x00000000
        /*0084*/ 	.short	0x0013
        /*0086*/ 	.short	0x0060
        /*0088*/ 	.byte	0x00, 0xf0, 0x11, 0x00


	//----- nvinfo : EIATTR_KPARAM_INFO
	.align		4
.L_24:
        /*008c*/ 	.byte	0x04, 0x17
        /*008e*/ 	.short	(.L_26 - .L_25)
.L_25:
        /*0090*/ 	.word	0x00000000
        /*0094*/ 	.short	0x0012
        /*0096*/ 	.short	0x005c
        /*0098*/ 	.byte	0x00, 0xf0, 0x11, 0x00


	//----- nvinfo : EIATTR_KPARAM_INFO
	.align		4
.L_26:
        /*009c*/ 	.byte	0x04, 0x17
        /*009e*/ 	.short	(.L_28 - .L_27)
.L_27:
        /*00a0*/ 	.word	0x00000000
        /*00a4*/ 	.short	0x0011
        /*00a6*/ 	.short	0x0058
        /*00a8*/ 	.byte	0x00, 0xf0, 0x11, 0x00


	//----- nvinfo : EIATTR_KPARAM_INFO
	.align		4
.L_28:
        /*00ac*/ 	.byte	0x04, 0x17
        /*00ae*/ 	.short	(.L_30 - .L_29)
.L_29:
        /*00b0*/ 	.word	0x00000000
        /*00b4*/ 	.short	0x0010
        /*00b6*/ 	.short	0x0054
        /*00b8*/ 	.byte	0x00, 0xf0, 0x11, 0x00


	//----- nvinfo : EIATTR_KPARAM_INFO
	.align		4
.L_30:
        /*00bc*/ 	.byte	0x04, 0x17
        /*00be*/ 	.short	(.L_32 - .L_31)
.L_31:
        /*00c0*/ 	.word	0x00000000
        /*00c4*/ 	.short	0x000f
        /*00c6*/ 	.short	0x0050
        /*00c8*/ 	.byte	0x00, 0xf0, 0x11, 0x00


	//----- nvinfo : EIATTR_KPARAM_INFO
	.align		4
.L_32:
        /*00cc*/ 	.byte	0x04, 0x17
        /*00ce*/ 	.short	(.L_34 - .L_33)
.L_33:
        /*00d0*/ 	.word	0x00000000
        /*00d4*/ 	.short	0x000e
        /*00d6*/ 	.short	0x004c
        /*00d8*/ 	.byte	0x00, 0xf0, 0x11, 0x00


	//----- nvinfo : EIATTR_KPARAM_INFO
	.align		4
.L_34:
        /*00dc*/ 	.byte	0x04, 0x17
        /*00de*/ 	.short	(.L_36 - .L_35)
.L_35:
        /*00e0*/ 	.word	0x00000000
        /*00e4*/ 	.short	0x000d
        /*00e6*/ 	.short	0x0048
        /*00e8*/ 	.byte	0x00, 0xf0, 0x11, 0x00


	//----- nvinfo : EIATTR_KPARAM_INFO
	.align		4
.L_36:
        /*00ec*/ 	.byte	0x04, 0x17
        /*00ee*/ 	.short	(.L_38 - .L_37)
.L_37:
        /*00f0*/ 	.word	0x00000000
        /*00f4*/ 	.short	0x000c
        /*00f6*/ 	.short	0x0044
        /*00f8*/ 	.byte	0x00, 0xf0, 0x11, 0x00


	//----- nvinfo : EIATTR_KPARAM_INFO
	.align		4
.L_38:
        /*00fc*/ 	.byte	0x04, 0x17
        /*00fe*/ 	.short	(.L_40 - .L_39)
.L_39:
        /*0100*/ 	.word	0x00000000
        /*0104*/ 	.short	0x000b
        /*0106*/ 	.short	0x0040
        /*0108*/ 	.byte	0x00, 0xf0, 0x11, 0x00


	//----- nvinfo : EIATTR_KPARAM_INFO
	.align		4
.L_40:
        /*010c*/ 	.byte	0x04, 0x17
        /*010e*/ 	.short	(.L_42 - .L_41)
.L_41:
        /*0110*/ 	.word	0x00000000
        /*0114*/ 	.short	0x000a
        /*0116*/ 	.short	0x003c
        /*0118*/ 	.byte	0x00, 0xf0, 0x11, 0x00


	//----- nvinfo : EIATTR_KPARAM_INFO
	.align		4
.L_42:
        /*011c*/ 	.byte	0x04, 0x17
        /*011e*/ 	.short	(.L_44 - .L_43)
.L_43:
        /*0120*/ 	.word	0x00000000
        /*0124*/ 	.short	0x0009
        /*0126*/ 	.short	0x0038
        /*0128*/ 	.byte	0x00, 0xf0, 0x11, 0x00


	//----- nvinfo : EIATTR_KPARAM_INFO
	.align		4
.L_44:
        /*012c*/ 	.byte	0x04, 0x17
        /*012e*/ 	.short	(.L_46 - .L_45)
.L_45:
        /*0130*/ 	.word	0x00000000
        /*0134*/ 	.short	0x0008
        /*0136*/ 	.short	0x0034
        /*0138*/ 	.byte	0x00, 0xf0, 0x11, 0x00


	//----- nvinfo : EIATTR_KPARAM_INFO
	.align		4
.L_46:
        /*013c*/ 	.byte	0x04, 0x17
        /*013e*/ 	.short	(.L_48 - .L_47)
.L_47:
        /*0140*/ 	.word	0x00000000
        /*0144*/ 	.short	0x0007
        /*0146*/ 	.short	0x0030
        /*0148*/ 	.byte	0x00, 0xf0, 0x11, 0x00


	//----- nvinfo : EIATTR_KPARAM_INFO
	.align		4
.L_48:
        /*014c*/ 	.byte	0x04, 0x17
        /*014e*/ 	.short	(.L_50 - .L_49)
.L_49:
        /*0150*/ 	.word	0x00000000
        /*0154*/ 	.short	0x0006
        /*0156*/ 	.short	0x002c
        /*0158*/ 	.byte	0x00, 0xf0, 0x11, 0x00


	//----- nvinfo : EIATTR_KPARAM_INFO
	.align		4
.L_50:
        /*015c*/ 	.byte	0x04, 0x17
        /*015e*/ 	.short	(.L_52 - .L_51)
.L_51:
        /*0160*/ 	.word	0x00000000
        /*0164*/ 	.short	0x0005
        /*0166*/ 	.short	0x0028
        /*0168*/ 	.byte	0x00, 0xf0, 0x11, 0x00


	//----- nvinfo : EIATTR_KPARAM_INFO
	.align		4
.L_52:
        /*016c*/ 	.byte	0x04, 0x17
        /*016e*/ 	.short	(.L_54 - .L_53)
.L_53:
        /*0170*/ 	.word	0x00000000
        /*0174*/ 	.short	0x0004
        /*0176*/ 	.short	0x0020
        /*0178*/ 	.byte	0x00, 0xf4, 0x21, 0x00


	//----- nvinfo : EIATTR_KPARAM_INFO
	.align		4
.L_54:
        /*017c*/ 	.byte	0x04, 0x17
        /*017e*/ 	.short	(.L_56 - .L_55)
.L_55:
        /*0180*/ 	.word	0x00000000
        /*0184*/ 	.short	0x0003
        /*0186*/ 	.short	0x0018
        /*0188*/ 	.byte	0x00, 0xf4, 0x21, 0x00


	//----- nvinfo : EIATTR_KPARAM_INFO
	.align		4
.L_56:
        /*018c*/ 	.byte	0x04, 0x17
        /*018e*/ 	.short	(.L_58 - .L_57)
.L_57:
        /*0190*/ 	.word	0x00000000
        /*0194*/ 	.short	0x0002
        /*0196*/ 	.short	0x0010
        /*0198*/ 	.byte	0x00, 0xf4, 0x21, 0x00


	//----- nvinfo : EIATTR_KPARAM_INFO
	.align		4
.L_58:
        /*019c*/ 	.byte	0x04, 0x17
        /*019e*/ 	.short	(.L_60 - .L_59)
.L_59:
        /*01a0*/ 	.word	0x00000000
        /*01a4*/ 	.short	0x0001
        /*01a6*/ 	.short	0x0008
        /*01a8*/ 	.byte	0x00, 0xf4, 0x21, 0x00


	//----- nvinfo : EIATTR_KPARAM_INFO
	.align		4
.L_60:
        /*01ac*/ 	.byte	0x04, 0x17
        /*01ae*/ 	.short	(.L_62 - .L_61)
.L_61:
        /*01b0*/ 	.word	0x00000000
        /*01b4*/ 	.short	0x0000
        /*01b6*/ 	.short	0x0000
        /*01b8*/ 	.byte	0x00, 0xf4, 0x21, 0x00


	//----- nvinfo : EIATTR_MAXREG_COUNT
	.align		4
.L_62:
        /*01bc*/ 	.byte	0x03, 0x1b
        /*01be*/ 	.short	0x00ff


	//----- nvinfo : EIATTR_NUM_BARRIERS
	.align		4
        /*01c0*/ 	.byte	0x02, 0x4c
        /*01c2*/ 	.byte	0x01
	.zero		1


	//----- nvinfo : EIATTR_MERCURY_ISA_VERSION
	.align		4
        /*01c4*/ 	.byte	0x03, 0x5f
        /*01c6*/ 	.short	0x0000


	//----- nvinfo : EIATTR_COOP_GROUP_MASK_REGIDS
	.align		4
        /*01c8*/ 	.byte	0x04, 0x29
        /*01ca*/ 	.short	(.L_64 - .L_63)


	//   ....[0]....
.L_63:
        /*01cc*/ 	.word	0xffffffff


	//   ....[1]....
        /*01d0*/ 	.word	0xffffffff


	//   ....[2]....
        /*01d4*/ 	.word	0xffffffff


	//   ....[3]....
        /*01d8*/ 	.word	0xffffffff


	//   ....[4]....
        /*01dc*/ 	.word	0xffffffff


	//   ....[5]....
        /*01e0*/ 	.word	0xffffffff


	//   ....[6]....
        /*01e4*/ 	.word	0xffffffff


	//   ....[7]....
        /*01e8*/ 	.word	0xffffffff


	//----- nvinfo : EIATTR_COOP_GROUP_INSTR_OFFSETS
	.align		4
.L_64:
        /*01ec*/ 	.byte	0x04, 0x28
        /*01ee*/ 	.short	(.L_66 - .L_65)


	//   ....[0]....
.L_65:
        /*01f0*/ 	.word	0x00001d70


	//   ....[1]....
        /*01f4*/ 	.word	0x00001e90


	//   ....[2]....
        /*01f8*/ 	.word	0x00001ea0


	//   ....[3]....
        /*01fc*/ 	.word	0x00001ed0


	//   ....[4]....
        /*0200*/ 	.word	0x00002ae0


	//   ....[5]....
        /*0204*/ 	.word	0x00002af0


	//   ....[6]....
        /*0208*/ 	.word	0x00002b80


	//   ....[7]....
        /*020c*/ 	.word	0x00002ba0


	//----- nvinfo : EIATTR_EXIT_INSTR_OFFSETS
	.align		4
.L_66:
        /*0210*/ 	.byte	0x04, 0x1c
        /*0212*/ 	.short	(.L_68 - .L_67)


	//   ....[0]....
.L_67:
        /*0214*/ 	.word	0x000039d0


	//   ....[1]....
        /*0218*/ 	.word	0x00003a70


	//----- nvinfo : EIATTR_REQNTID
	.align		4
.L_68:
        /*021c*/ 	.byte	0x04, 0x10
        /*021e*/ 	.short	(.L_70 - .L_69)
.L_69:
        /*0220*/ 	.word	0x00000080
        /*0224*/ 	.word	0x00000001
        /*0228*/ 	.word	0x00000001
.L_70:


//--------------------- .nv.callgraph             --------------------------
	.section	.nv.callgraph,"",@"SHT_CUDA_CALLGRAPH"
	.align	4
	.sectionentsize	8
	.align		4
        /*0000*/ 	.word	0x00000000
	.align		4
        /*0004*/ 	.word	0xffffffff
	.align		4
        /*0008*/ 	.word	0x00000000
	.align		4
        /*000c*/ 	.word	0xfffffffe
	.align		4
        /*0010*/ 	.word	0x00000000
	.align		4
        /*0014*/ 	.word	0xfffffffd
	.align		4
        /*0018*/ 	.word	0x00000000
	.align		4
        /*001c*/ 	.word	0xfffffffc


//--------------------- .nv.rel.action            --------------------------
	.section	.nv.rel.action,"",@"SHT_CUDA_RELOCINFO"
	.align	8
	.sectionentsize	8
        /*0000*/ 	.byte	0x73, 0x00, 0x00, 0x00, 0x00, 0x00, 0x00, 0x00, 0x00, 0x00, 0x00, 0x11, 0x25, 0x00, 0x05, 0x36


//--------------------- .nv.constant4             --------------------------
	.section	.nv.constant4,"a",@progbits
	.align	8
	.align		8
.nv.constant4:
        /*0000*/ 	.dword	_$_str


//--------------------- .nv.constant0.attn_fwd    --------------------------
	.section	.nv.constant0.attn_fwd,"a",@progbits
	.sectionflags	@""
	.align	4
.nv.constant0.attn_fwd:
	.zero		488


//--------------------- .text.attn_fwd            --------------------------
	.section	.text.attn_fwd,"ax",@progbits
	.sectioninfo	@"SHI_REGISTERS=168"
	.align	128
        .global         attn_fwd
        .type           attn_fwd,@function
        .size           attn_fwd,(.L_x_3 - attn_fwd)
        .other          attn_fwd,@"STO_CUDA_ENTRY STV_DEFAULT"
attn_fwd:
.text.attn_fwd:
[----:B------:R-:W-:Y:S02]  /*0000*/  IMAD.MOV.U32 R1, RZ, RZ, c[0x0][0x28] ;  /* 0x00000a00ff017624 */ /* 0x000fe400078e00ff */
[----:B------:R-:W0:Y:S01]  /*0010*/  S2R R17, SR_CTAID.X ;  /* 0x0000000000117919 */ /* 0x000e220000002500 */
[----:B------:R-:W-:Y:S01]  /*0020*/  MOV R23, c[0x0][0x198] ;  /* 0x0000660000177a02 */ /* 0x000fe20000000f00 */
[----:B------:R-:W-:Y:S02]  /*0030*/  ULDC.64 UR6, c[0x0][0x118] ;  /* 0x0000460000067ab9 */ /* 0x000fe40000000a00 */
[----:B------:R-:W1:Y:S04]  /*0040*/  S2R R160, SR_TID.X ;  /* 0x0000000000a07919 */ /* 0x000e680000002100 */
[----:B------:R-:W2:Y:S01]  /*0050*/  S2R R22, SR_CTAID.Y ;  /* 0x0000000000167919 */ /* 0x000ea20000002600 */
[----:B0-----:R-:W-:Y:S01]  /*0060*/  IMAD.SHL.U32 R17, R17, 0x20, RZ ;  /* 0x0000002011117824 */ /* 0x001fe200078e00ff */
[----:B-1----:R-:W-:-:S04]  /*0070*/  SHF.R.U32.HI R159, RZ, 0x5, R160 ;  /* 0x00000005ff9f7819 */ /* 0x002fc800000116a0 */
[----:B------:R-:W-:Y:S02]  /*0080*/  LOP3.LUT R155, R17, 0x1f, R160, 0xf8, !PT ;  /* 0x0000001f119b7812 */ /* 0x000fe400078ef8a0 */
[----:B------:R-:W-:Y:S01]  /*0090*/  SGXT.U32 R159, R159, 0x2 ;  /* 0x000000029f9f781a */ /* 0x000fe20000000000 */
[----:B--2---:R-:W-:Y:S02]  /*00a0*/  IMAD R0, R22, c[0x0][0x190], RZ ;  /* 0x0000640016007a24 */ /* 0x004fe400078e02ff */
[----:B------:R-:W-:Y:S02]  /*00b0*/  IMAD R3, R155, c[0x0][0x194], RZ ;  /* 0x000065009b037a24 */ /* 0x000fe400078e02ff */
[----:B------:R-:W-:Y:S02]  /*00c0*/  IMAD R4, R159, c[0x0][0x198], RZ ;  /* 0x000066009f047a24 */ /* 0x000fe400078e02ff */
[C---:B------:R-:W-:Y:S02]  /*00d0*/  IMAD.SHL.U32 R2, R0.reuse, 0x2, RZ ;  /* 0x0000000200027824 */ /* 0x040fe400078e00ff */
[----:B------:R-:W-:Y:S01]  /*00e0*/  IMAD.SHL.U32 R5, R3, 0x2, RZ ;  /* 0x0000000203057824 */ /* 0x000fe200078e00ff */
[----:B------:R-:W-:Y:S01]  /*00f0*/  LEA R8, R23, R4, 0x2 ;  /* 0x0000000417087211 */ /* 0x000fe200078e10ff */
[----:B------:R-:W-:-:S03]  /*0100*/  IMAD.HI R0, R0, 0x2, RZ ;  /* 0x0000000200007827 */ /* 0x000fc600078e02ff */
[----:B------:R-:W-:Y:S01]  /*0110*/  IADD3 R13, P0, P1, R5, c[0x0][0x160], R2 ;  /* 0x00005800050d7a10 */ /* 0x000fe2000791e002 */
[----:B------:R-:W-:-:S04]  /*0120*/  IMAD.HI R3, R3, 0x2, RZ ;  /* 0x0000000203037827 */ /* 0x000fc800078e02ff */
[----:B------:R-:W-:Y:S01]  /*0130*/  IMAD R5, R23, 0x4, R8 ;  /* 0x0000000417057824 */ /* 0x000fe200078e0208 */
[----:B------:R-:W-:Y:S02]  /*0140*/  IADD3.X R21, R3, c[0x0][0x164], R0, P0, P1 ;  /* 0x0000590003157a10 */ /* 0x000fe400007e2400 */
[CC--:B------:R-:W-:Y:S01]  /*0150*/  LEA R2, P0, R4.reuse, R13.reuse, 0x1 ;  /* 0x0000000d04027211 */ /* 0x0c0fe200078008ff */
[----:B------:R-:W-:Y:S01]  /*0160*/  IMAD R0, R23, 0x4, R5 ;  /* 0x0000000417007824 */ /* 0x000fe200078e0205 */
[----:B------:R-:W-:Y:S02]  /*0170*/  LEA R6, P1, R5, R13, 0x1 ;  /* 0x0000000d05067211 */ /* 0x000fe400078208ff */
[----:B------:R-:W-:Y:S02]  /*0180*/  LEA.HI.X.SX32 R3, R4, R21, 0x1, P0 ;  /* 0x0000001504037211 */ /* 0x000fe400000f0eff */
[----:B------:R-:W-:Y:S02]  /*0190*/  LEA R4, P0, R8, R13, 0x1 ;  /* 0x0000000d08047211 */ /* 0x000fe400078008ff */
[----:B------:R-:W-:Y:S01]  /*01a0*/  LEA R11, R23, R0, 0x2 ;  /* 0x00000000170b7211 */ /* 0x000fe200078e10ff */
[----:B------:R0:W2:Y:S01]  /*01b0*/  LDG.E.U16 R19, [R2.64] ;  /* 0x0000000602137981 */ /* 0x0000a2000c1e1500 */
[----:B------:R-:W-:-:S02]  /*01c0*/  LEA.HI.X.SX32 R7, R5, R21, 0x1, P1 ;  /* 0x0000001505077211 */ /* 0x000fc400008f0eff */
[----:B------:R-:W-:Y:S01]  /*01d0*/  LEA.HI.X.SX32 R5, R8, R21, 0x1, P0 ;  /* 0x0000001508057211 */ /* 0x000fe200000f0eff */
[C---:B------:R-:W-:Y:S01]  /*01e0*/  IMAD R16, R23.reuse, 0x4, R11 ;  /* 0x0000000417107824 */ /* 0x040fe200078e020b */
[----:B------:R-:W-:Y:S02]  /*01f0*/  LEA R8, P0, R0, R13, 0x1 ;  /* 0x0000000d00087211 */ /* 0x000fe400078008ff */
[----:B------:R-:W-:Y:S01]  /*0200*/  LEA.HI R165, R160, 0x1c, RZ, 0x1b ;  /* 0x0000001ca0a57811 */ /* 0x000fe200078fd8ff */
[----:B------:R-:W3:Y:S01]  /*0210*/  LDG.E.U16 R7, [R6.64] ;  /* 0x0000000606077981 */ /* 0x000ee2000c1e1500 */
[----:B------:R-:W-:Y:S01]  /*0220*/  LEA.HI.X.SX32 R9, R0, R21, 0x1, P0 ;  /* 0x0000001500097211 */ /* 0x000fe200000f0eff */
[----:B------:R-:W-:Y:S01]  /*0230*/  IMAD R0, R23, 0x4, R16 ;  /* 0x0000000417007824 */ /* 0x000fe200078e0210 */
[-C--:B------:R-:W-:Y:S01]  /*0240*/  LEA R10, P0, R11, R13.reuse, 0x1 ;  /* 0x0000000d0b0a7211 */ /* 0x080fe200078008ff */
[----:B------:R-:W-:Y:S01]  /*0250*/  IMAD R15, R165, c[0x0][0x198], RZ ;  /* 0x00006600a50f7a24 */ /* 0x000fe200078e02ff */
[----:B------:R1:W4:Y:S02]  /*0260*/  LDG.E.U16 R18, [R4.64] ;  /* 0x0000000604127981 */ /* 0x000324000c1e1500 */
[----:B------:R-:W-:-:S02]  /*0270*/  LEA R12, P1, R0, R13, 0x1 ;  /* 0x0000000d000c7211 */ /* 0x000fc400078208ff */
[----:B------:R-:W-:Y:S01]  /*0280*/  LEA.HI.X.SX32 R11, R11, R21, 0x1, P0 ;  /* 0x000000150b0b7211 */ /* 0x000fe200000f0eff */
[----:B------:R-:W5:Y:S01]  /*0290*/  LDG.E.U16 R8, [R8.64] ;  /* 0x0000000608087981 */ /* 0x000f62000c1e1500 */
[CC--:B------:R-:W-:Y:S02]  /*02a0*/  LEA R14, P2, R15.reuse, R13.reuse, 0x1 ;  /* 0x0000000d0f0e7211 */ /* 0x0c0fe400078408ff */
[----:B0-----:R-:W-:Y:S02]  /*02b0*/  LEA R2, P0, R16, R13, 0x1 ;  /* 0x0000000d10027211 */ /* 0x001fe400078008ff */
[-C--:B------:R-:W-:Y:S01]  /*02c0*/  LEA.HI.X.SX32 R13, R0, R21.reuse, 0x1, P1 ;  /* 0x00000015000d7211 */ /* 0x080fe200008f0eff */
[----:B------:R-:W4:Y:S01]  /*02d0*/  LDG.E.U16 R11, [R10.64] ;  /* 0x000000060a0b7981 */ /* 0x000f22000c1e1500 */
[-C--:B------:R-:W-:Y:S02]  /*02e0*/  LEA.HI.X.SX32 R15, R15, R21.reuse, 0x1, P2 ;  /* 0x000000150f0f7211 */ /* 0x080fe400010f0eff */
[----:B------:R-:W-:-:S02]  /*02f0*/  LEA.HI.X.SX32 R3, R16, R21, 0x1, P0 ;  /* 0x0000001510037211 */ /* 0x000fc400000f0eff */
[----:B------:R-:W5:Y:S04]  /*0300*/  LDG.E.U16 R13, [R12.64] ;  /* 0x000000060c0d7981 */ /* 0x000f68000c1e1500 */
[----:B------:R-:W5:Y:S04]  /*0310*/  LDG.E.U16 R2, [R2.64] ;  /* 0x0000000602027981 */ /* 0x000f68000c1e1500 */
[----:B------:R-:W5:Y:S01]  /*0320*/  LDG.E.U16 R14, [R14.64] ;  /* 0x000000060e0e7981 */ /* 0x000f62000c1e1500 */
[----:B------:R-:W-:Y:S02]  /*0330*/  SHF.R.S32.HI R0, RZ, 0x6, R160 ;  /* 0x00000006ff007819 */ /* 0x000fe400000114a0 */
[----:B-1----:R-:W-:-:S02]  /*0340*/  LOP3.LUT R4, R160, 0x3f, RZ, 0xc0, !PT ;  /* 0x0000003fa0047812 */ /* 0x002fc400078ec0ff */
[----:B------:R-:W-:Y:S02]  /*0350*/  SGXT R0, R0, 0x1 ;  /* 0x000000010000781a */ /* 0x000fe40000000200 */
[----:B------:R-:W-:-:S04]  /*0360*/  SHF.L.U32 R5, R4, 0x1, RZ ;  /* 0x0000000104057819 */ /* 0x000fc800000006ff */
[----:B------:R-:W-:-:S04]  /*0370*/  LOP3.LUT R0, R5, 0x90, R0, 0x78, !PT ;  /* 0x0000009005007812 */ /* 0x000fc800078e7800 */
[----:B------:R-:W-:Y:S02]  /*0380*/  LOP3.LUT R149, R0, 0x20, RZ, 0x3c, !PT ;  /* 0x0000002000957812 */ /* 0x000fe400078e3cff */
[----:B------:R-:W-:-:S04]  /*0390*/  IADD3 R161, R17, 0x20, RZ ;  /* 0x0000002011a17810 */ /* 0x000fc80007ffe0ff */
[----:B------:R-:W-:Y:S01]  /*03a0*/  ISETP.GE.AND P0, PT, R161, 0x1, PT ;  /* 0x00000001a100780c */ /* 0x000fe20003f06270 */
[----:B------:R-:W-:Y:S01]  /*03b0*/  IMAD.MOV.U32 R45, RZ, RZ, -0x800000 ;  /* 0xff800000ff2d7424 */ /* 0x000fe200078e00ff */
[----:B------:R-:W-:Y:S01]  /*03c0*/  MOV R113, 0x3f800000 ;  /* 0x3f80000000717802 */ /* 0x000fe20000000f00 */
[----:B------:R-:W-:Y:S01]  /*03d0*/  IMAD.MOV.U32 R128, RZ, RZ, 0x3f800000 ;  /* 0x3f800000ff807424 */ /* 0x000fe200078e00ff */
[----:B------:R-:W-:Y:S01]  /*03e0*/  CS2R R84, SRZ ;  /* 0x0000000000547805 */ /* 0x000fe2000001ff00 */
[----:B------:R-:W-:Y:S01]  /*03f0*/  IMAD.MOV.U32 R44, RZ, RZ, -0x800000 ;  /* 0xff800000ff2c7424 */ /* 0x000fe200078e00ff */
[----:B------:R-:W-:Y:S01]  /*0400*/  CS2R R86, SRZ ;  /* 0x0000000000567805 */ /* 0x000fe2000001ff00 */
[----:B------:R-:W-:Y:S01]  /*0410*/  CS2R R48, SRZ ;  /* 0x0000000000307805 */ /* 0x000fe2000001ff00 */
[----:B------:R-:W-:Y:S01]  /*0420*/  CS2R R50, SRZ ;  /* 0x0000000000327805 */ /* 0x000fe2000001ff00 */
[----:B------:R-:W-:Y:S01]  /*0430*/  CS2R R80, SRZ ;  /* 0x0000000000507805 */ /* 0x000fe2000001ff00 */
[----:B------:R-:W-:Y:S01]  /*0440*/  CS2R R82, SRZ ;  /* 0x0000000000527805 */ /* 0x000fe2000001ff00 */
[----:B------:R-:W-:Y:S01]  /*0450*/  CS2R R76, SRZ ;  /* 0x00000000004c7805 */ /* 0x000fe2000001ff00 */
[----:B------:R-:W-:Y:S01]  /*0460*/  CS2R R78, SRZ ;  /* 0x00000000004e7805 */ /* 0x000fe2000001ff00 */
[C---:B------:R-:W-:Y:S01]  /*0470*/  IMAD.SHL.U32 R163, R160.reuse, 0x2, RZ ;  /* 0x00000002a0a37824 */ /* 0x040fe200078e00ff */
[----:B------:R-:W-:-:S02]  /*0480*/  LOP3.LUT R164, R160, 0x7, RZ, 0xc0, !PT ;  /* 0x00000007a0a47812 */ /* 0x000fc400078ec0ff */
[----:B------:R-:W-:Y:S01]  /*0490*/  SHF.L.U32 R20, R160, 0x3, RZ ;  /* 0x00000003a0147819 */ /* 0x000fe200000006ff */
[----:B--2---:R0:W-:Y:S04]  /*04a0*/  STS.U16 [R0+0x1000], R19 ;  /* 0x0010001300007388 */ /* 0x0041e80000000400 */
[----:B---3--:R0:W-:Y:S04]  /*04b0*/  STS.U16 [R0+0x1200], R7 ;  /* 0x0012000700007388 */ /* 0x0081e80000000400 */
[----:B----4-:R0:W-:Y:S04]  /*04c0*/  STS.U16 [R0+0x1400], R11 ;  /* 0x0014000b00007388 */ /* 0x0101e80000000400 */
[----:B-----5:R0:W-:Y:S04]  /*04d0*/  STS.U16 [R0+0x1600], R13 ;  /* 0x0016000d00007388 */ /* 0x0201e80000000400 */
[----:B------:R0:W-:Y:S04]  /*04e0*/  STS.U16 [R149+0x1100], R18 ;  /* 0x0011001295007388 */ /* 0x0001e80000000400 */
[----:B------:R0:W-:Y:S04]  /*04f0*/  STS.U16 [R149+0x1300], R8 ;  /* 0x0013000895007388 */ /* 0x0001e80000000400 */
[----:B------:R0:W-:Y:S04]  /*0500*/  STS.U16 [R149+0x1500], R2 ;  /* 0x0015000295007388 */ /* 0x0001e80000000400 */
[----:B------:R0:W-:Y:S01]  /*0510*/  STS.U16 [R149+0x1700], R14 ;  /* 0x0017000e95007388 */ /* 0x0001e20000000400 */
[----:B------:R-:W-:Y:S05]  /*0520*/  @!P0 BRA `(.L_x_0) ;  /* 0x000027e000008947 */ /* 0x000fea0003800000 */
[----:B0-----:R-:W-:Y:S01]  /*0530*/  IMAD R7, R4, c[0x0][0x1b4], RZ ;  /* 0x00006d0004077a24 */ /* 0x001fe200078e02ff */
[----:B------:R-:W-:Y:S01]  /*0540*/  SHF.R.U32.HI R4, RZ, 0x2, R160 ;  /* 0x00000002ff047819 */ /* 0x000fe200000116a0 */
[----:B------:R-:W-:Y:S01]  /*0550*/  IMAD R3, R22, c[0x0][0x1b0], RZ ;  /* 0x00006c0016037a24 */ /* 0x000fe200078e02ff */
[C---:B------:R-:W-:Y:S01]  /*0560*/  LOP3.LUT R5, R160.reuse, 0x20, RZ, 0xc0, !PT ;  /* 0x00000020a0057812 */ /* 0x040fe200078ec0ff */
[----:B------:R-:W-:Y:S01]  /*0570*/  IMAD.SHL.U32 R9, R7, 0x2, RZ ;  /* 0x0000000207097824 */ /* 0x000fe200078e00ff */
[----:B------:R-:W-:Y:S01]  /*0580*/  LOP3.LUT R2, R160, 0x1f, RZ, 0xc0, !PT ;  /* 0x0000001fa0027812 */ /* 0x000fe200078ec0ff */
[----:B------:R-:W-:Y:S01]  /*0590*/  IMAD.SHL.U32 R6, R3, 0x2, RZ ;  /* 0x0000000203067824 */ /* 0x000fe200078e00ff */
[----:B------:R-:W-:Y:S01]  /*05a0*/  SGXT.U32 R4, R4, 0x3 ;  /* 0x000000030404781a */ /* 0x000fe20000000000 */
[----:B------:R-:W-:Y:S01]  /*05b0*/  IMAD.HI R8, R7, 0x2, RZ ;  /* 0x0000000207087827 */ /* 0x000fe200078e02ff */
[----:B------:R-:W-:Y:S01]  /*05c0*/  SHF.R.U32.HI R5, RZ, 0x1, R5 ;  /* 0x00000001ff057819 */ /* 0x000fe20000011605 */
[----:B------:R-:W-:Y:S01]  /*05d0*/  CS2R R84, SRZ ;  /* 0x0000000000547805 */ /* 0x000fe2000001ff00 */
[----:B------:R-:W-:Y:S01]  /*05e0*/  IADD3 R110, P0, P1, R9, c[0x0][0x170], R6 ;  /* 0x00005c00096e7a10 */ /* 0x000fe2000791e006 */
[----:B------:R-:W-:Y:S01]  /*05f0*/  IMAD.HI R7, R3, 0x2, RZ ;  /* 0x0000000203077827 */ /* 0x000fe200078e02ff */
[----:B------:R-:W-:Y:S01]  /*0600*/  LOP3.LUT R3, R17, R5, R4, 0xfe, !PT ;  /* 0x0000000511037212 */ /* 0x000fe200078efe04 */
[----:B------:R-:W-:Y:S01]  /*0610*/  CS2R R86, SRZ ;  /* 0x0000000000567805 */ /* 0x000fe2000001ff00 */
[----:B------:R-:W-:Y:S01]  /*0620*/  LOP3.LUT R9, R20, 0x30, RZ, 0xc0, !PT ;  /* 0x0000003014097812 */ /* 0x000fe200078ec0ff */
[----:B------:R-:W-:Y:S01]  /*0630*/  IMAD R4, R22, c[0x0][0x1a0], RZ ;  /* 0x0000680016047a24 */ /* 0x000fe200078e02ff */
[----:B------:R-:W-:Y:S01]  /*0640*/  IADD3.X R46, R8, c[0x0][0x174], R7, P0, P1 ;  /* 0x00005d00082e7a10 */ /* 0x000fe200007e2407 */
[----:B------:R-:W-:Y:S01]  /*0650*/  IMAD R5, R2, c[0x0][0x1a8], RZ ;  /* 0x00006a0002057a24 */ /* 0x000fe200078e02ff */
[----:B------:R-:W-:Y:S01]  /*0660*/  LOP3.LUT R11, R163, 0x10, RZ, 0xc0, !PT ;  /* 0x00000010a30b7812 */ /* 0x000fe200078ec0ff */
[----:B------:R-:W-:Y:S01]  /*0670*/  IMAD.SHL.U32 R6, R160, 0x20, RZ ;  /* 0x00000020a0067824 */ /* 0x000fe200078e00ff */
[----:B------:R-:W-:Y:S01]  /*0680*/  SHF.L.U32 R2, R4, 0x1, RZ ;  /* 0x0000000104027819 */ /* 0x000fe200000006ff */
[----:B------:R-:W-:Y:S01]  /*0690*/  IMAD.SHL.U32 R7, R5, 0x2, RZ ;  /* 0x0000000205077824 */ /* 0x000fe200078e00ff */
[----:B------:R-:W-:Y:S01]  /*06a0*/  LEA R44, R164, R9, 0x6 ;  /* 0x00000009a42c7211 */ /* 0x000fe200078e30ff */
[----:B------:R-:W-:Y:S01]  /*06b0*/  IMAD.MOV.U32 R13, RZ, RZ, c[0x0][0x1a4] ;  /* 0x00006900ff0d7624 */ /* 0x000fe200078e00ff */
[----:B------:R-:W-:Y:S01]  /*06c0*/  LOP3.LUT R139, R6, 0x200, RZ, 0xc0, !PT ;  /* 0x00000200068b7812 */ /* 0x000fe200078ec0ff */
[----:B------:R-:W-:Y:S01]  /*06d0*/  IMAD R6, R159, c[0x0][0x1a4], RZ ;  /* 0x000069009f067a24 */ /* 0x000fe200078e02ff */
[----:B------:R-:W-:Y:S01]  /*06e0*/  IADD3 R15, P0, P1, R7, c[0x0][0x168], R2 ;  /* 0x00005a00070f7a10 */ /* 0x000fe2000791e002 */
[----:B------:R-:W-:Y:S01]  /*06f0*/  IMAD.HI R4, R4, 0x2, RZ ;  /* 0x0000000204047827 */ /* 0x000fe200078e02ff */
[--C-:B------:R-:W-:Y:S01]  /*0700*/  SHF.R.U32.HI R2, RZ, 0x6, R160.reuse ;  /* 0x00000006ff027819 */ /* 0x100fe200000116a0 */
[----:B------:R-:W-:Y:S01]  /*0710*/  CS2R R48, SRZ ;  /* 0x0000000000307805 */ /* 0x000fe2000001ff00 */
[----:B------:R-:W-:Y:S01]  /*0720*/  LEA R7, R13, R6, 0x2 ;  /* 0x000000060d077211 */ /* 0x000fe200078e10ff */
[----:B------:R-:W-:Y:S01]  /*0730*/  IMAD.HI R5, R5, 0x2, RZ ;  /* 0x0000000205057827 */ /* 0x000fe200078e02ff */
[----:B------:R-:W-:Y:S01]  /*0740*/  SGXT.U32 R2, R2, 0x1 ;  /* 0x000000010202781a */ /* 0x000fe20000000000 */
[----:B------:R-:W-:Y:S01]  /*0750*/  CS2R R50, SRZ ;  /* 0x0000000000327805 */ /* 0x000fe2000001ff00 */
[----:B------:R-:W-:Y:S01]  /*0760*/  LOP3.LUT R11, R11, 0x20, R160, 0xf8, !PT ;  /* 0x000000200b0b7812 */ /* 0x000fe200078ef8a0 */
[----:B------:R-:W-:Y:S01]  /*0770*/  IMAD R9, R13, 0x4, R7 ;  /* 0x000000040d097824 */ /* 0x000fe200078e0207 */
[----:B------:R-:W-:Y:S01]  /*0780*/  IADD3.X R31, R5, c[0x0][0x16c], R4, P0, P1 ;  /* 0x00005b00051f7a10 */ /* 0x000fe200007e2404 */
[----:B------:R-:W-:Y:S01]  /*0790*/  IMAD R17, R2, c[0x0][0x1b8], RZ ;  /* 0x00006e0002117a24 */ /* 0x000fe200078e02ff */
[----:B------:R-:W-:Y:S01]  /*07a0*/  LEA.HI R2, R160, 0x3c, RZ, 0x1b ;  /* 0x0000003ca0027811 */ /* 0x000fe200078fd8ff */
[C---:B------:R-:W-:Y:S01]  /*07b0*/  IMAD R4, R13.reuse, 0x4, R9 ;  /* 0x000000040d047824 */ /* 0x040fe200078e0209 */
[----:B------:R-:W-:Y:S01]  /*07c0*/  LOP3.LUT R8, R44, R11, RZ, 0x3c, !PT ;  /* 0x0000000b2c087212 */ /* 0x000fe200078e3cff */
[----:B------:R-:W-:Y:S01]  /*07d0*/  IMAD.MOV.U32 R40, RZ, RZ, c[0x0][0x1b8] ;  /* 0x00006e00ff287624 */ /* 0x000fe200078e00ff */
[----:B------:R-:W-:Y:S01]  /*07e0*/  LEA R152, P0, R6, R15, 0x1 ;  /* 0x0000000f06987211 */ /* 0x000fe200078008ff */
[----:B------:R-:W-:Y:S01]  /*07f0*/  IMAD R11, R2, c[0x0][0x1a4], RZ ;  /* 0x00006900020b7a24 */ /* 0x000fe200078e02ff */
[----:B------:R-:W-:Y:S01]  /*0800*/  LEA R2, R13, R4, 0x2 ;  /* 0x000000040d027211 */ /* 0x000fe200078e10ff */
[----:B------:R-:W-:Y:S01]  /*0810*/  IMAD.IADD R139, R139, 0x1, R8 ;  /* 0x000000018b8b7824 */ /* 0x000fe200078e0208 */
[----:B------:R-:W-:Y:S01]  /*0820*/  LEA.HI.X.SX32 R153, R6, R31, 0x1, P0 ;  /* 0x0000001f06997211 */ /* 0x000fe200000f0eff */
[----:B------:R-:W-:Y:S01]  /*0830*/  IMAD R10, R165, c[0x0][0x1a4], RZ ;  /* 0x00006900a50a7a24 */ /* 0x000fe200078e02ff */
[CC--:B------:R-:W-:Y:S01]  /*0840*/  LEA R140, P3, R4.reuse, R15.reuse, 0x1 ;  /* 0x0000000f048c7211 */ /* 0x0c0fe200078608ff */
[----:B------:R-:W-:Y:S01]  /*0850*/  IMAD R5, R13, 0x4, R2 ;  /* 0x000000040d057824 */ /* 0x000fe200078e0202 */
[----:B------:R-:W-:Y:S01]  /*0860*/  LEA R150, P1, R7, R15, 0x1 ;  /* 0x0000000f07967211 */ /* 0x000fe200078208ff */
[----:B------:R-:W-:Y:S01]  /*0870*/  IMAD.MOV.U32 R128, RZ, RZ, 0x3f800000 ;  /* 0x3f800000ff807424 */ /* 0x000fe200078e00ff */
[-C--:B------:R-:W-:Y:S01]  /*0880*/  LEA.HI.X.SX32 R141, R4, R31.reuse, 0x1, P3 ;  /* 0x0000001f048d7211 */ /* 0x080fe200018f0eff */
[----:B------:R-:W-:Y:S01]  /*0890*/  IMAD R6, R13, 0x4, R5 ;  /* 0x000000040d067824 */ /* 0x000fe200078e0205 */
[----:B------:R-:W-:Y:S01]  /*08a0*/  LEA.HI.X.SX32 R151, R7, R31, 0x1, P1 ;  /* 0x0000001f07977211 */ /* 0x000fe200008f0eff */
[----:B------:R-:W-:Y:S01]  /*08b0*/  CS2R R80, SRZ ;  /* 0x0000000000507805 */ /* 0x000fe2000001ff00 */
[CC--:B------:R-:W-:Y:S01]  /*08c0*/  LEA R130, P0, R2.reuse, R15.reuse, 0x1 ;  /* 0x0000000f02827211 */ /* 0x0c0fe200078008ff */
[----:B------:R-:W-:Y:S01]  /*08d0*/  CS2R R82, SRZ ;  /* 0x0000000000527805 */ /* 0x000fe2000001ff00 */
[----:B------:R-:W-:Y:S01]  /*08e0*/  LEA R4, R13, R6, 0x3 ;  /* 0x000000060d047211 */ /* 0x000fe200078e18ff */
[----:B------:R-:W-:Y:S01]  /*08f0*/  CS2R R76, SRZ ;  /* 0x00000000004c7805 */ /* 0x000fe2000001ff00 */
[-C--:B------:R-:W-:Y:S01]  /*0900*/  LEA R142, P2, R9, R15.reuse, 0x1 ;  /* 0x0000000f098e7211 */ /* 0x080fe200078408ff */
[----:B------:R-:W-:Y:S01]  /*0910*/  CS2R R78, SRZ ;  /* 0x00000000004e7805 */ /* 0x000fe2000001ff00 */
[----:B------:R-:W-:Y:S01]  /*0920*/  LEA R8, P5, R11, R15, 0x1 ;  /* 0x0000000f0b087211 */ /* 0x000fe200078a08ff */
[C---:B------:R-:W-:Y:S01]  /*0930*/  IMAD R7, R13.reuse, 0x4, R4 ;  /* 0x000000040d077824 */ /* 0x040fe200078e0204 */
[----:B------:R-:W-:Y:S01]  /*0940*/  LEA.HI.X.SX32 R131, R2, R31, 0x1, P0 ;  /* 0x0000001f02837211 */ /* 0x000fe200000f0eff */
[----:B------:R-:W-:Y:S01]  /*0950*/  UMOV UR4, URZ ;  /* 0x0000003f00047c82 */ /* 0x000fe20008000000 */
[----:B------:R-:W-:Y:S01]  /*0960*/  LEA R19, R40, R17, 0x1 ;  /* 0x0000001128137211 */ /* 0x000fe200078e08ff */
[----:B------:R-:W-:Y:S01]  /*0970*/  IMAD R2, R13, 0x4, R7 ;  /* 0x000000040d027824 */ /* 0x000fe200078e0207 */
[----:B------:R-:W-:-:S02]  /*0980*/  LEA.HI.X.SX32 R143, R9, R31, 0x1, P2 ;  /* 0x0000001f098f7211 */ /* 0x000fc400010f0eff */
[----:B------:R-:W-:Y:S01]  /*0990*/  LEA.HI.X.SX32 R9, R11, R31, 0x1, P5 ;  /* 0x0000001f0b097211 */ /* 0x000fe200028f0eff */
[----:B------:R-:W-:Y:S01]  /*09a0*/  IMAD R11, R13, 0x4, R2 ;  /* 0x000000040d0b7824 */ /* 0x000fe200078e0202 */
[CC--:B------:R-:W-:Y:S01]  /*09b0*/  LEA R126, P0, R5.reuse, R15.reuse, 0x1 ;  /* 0x0000000f057e7211 */ /* 0x0c0fe200078008ff */
[----:B------:R-:W-:Y:S01]  /*09c0*/  IMAD R21, R40, 0x2, R19 ;  /* 0x0000000228157824 */ /* 0x000fe200078e0213 */
[C---:B------:R-:W-:Y:S02]  /*09d0*/  LEA R124, P1, R6.reuse, R15, 0x1 ;  /* 0x0000000f067c7211 */ /* 0x040fe400078208ff */
[-C--:B------:R-:W-:Y:S01]  /*09e0*/  LEA.HI.X.SX32 R127, R5, R31.reuse, 0x1, P0 ;  /* 0x0000001f057f7211 */ /* 0x080fe200000f0eff */
[----:B------:R-:W-:Y:S01]  /*09f0*/  IMAD R5, R13, 0x4, R11 ;  /* 0x000000040d057824 */ /* 0x000fe200078e020b */
[----:B------:R-:W-:Y:S01]  /*0a00*/  LEA.HI.X.SX32 R125, R6, R31, 0x1, P1 ;  /* 0x0000001f067d7211 */ /* 0x000fe200008f0eff */
[----:B------:R-:W-:Y:S01]  /*0a10*/  IMAD R23, R40, 0x2, R21 ;  /* 0x0000000228177824 */ /* 0x000fe200078e0215 */
[----:B------:R-:W-:-:S02]  /*0a20*/  LEA R116, P2, R2, R15, 0x1 ;  /* 0x0000000f02747211 */ /* 0x000fc400078408ff */
[C---:B------:R-:W-:Y:S02]  /*0a30*/  LEA R6, R13.reuse, R5, 0x2 ;  /* 0x000000050d067211 */ /* 0x040fe400078e10ff */
[----:B------:R-:W-:Y:S02]  /*0a40*/  LEA R25, R40, R23, 0x1 ;  /* 0x0000001728197211 */ /* 0x000fe400078e08ff */
[----:B------:R-:W-:Y:S01]  /*0a50*/  LEA.HI.X.SX32 R117, R2, R31, 0x1, P2 ;  /* 0x0000001f02757211 */ /* 0x000fe200010f0eff */
[----:B------:R-:W-:Y:S01]  /*0a60*/  IMAD R2, R13, 0x4, R6 ;  /* 0x000000040d027824 */ /* 0x000fe200078e0206 */
[----:B------:R-:W-:Y:S02]  /*0a70*/  LEA R27, R40, R25, 0x1 ;  /* 0x00000019281b7211 */ /* 0x000fe400078e08ff */
[-C--:B------:R-:W-:Y:S02]  /*0a80*/  LEA R122, P4, R10, R15.reuse, 0x1 ;  /* 0x0000000f0a7a7211 */ /* 0x080fe400078808ff */
[----:B------:R-:W-:-:S02]  /*0a90*/  LEA R120, P0, R4, R15, 0x1 ;  /* 0x0000000f04787211 */ /* 0x000fc400078008ff */
[CC--:B------:R-:W-:Y:S02]  /*0aa0*/  LEA R118, P1, R7.reuse, R15.reuse, 0x1 ;  /* 0x0000000f07767211 */ /* 0x0c0fe400078208ff */
[----:B------:R-:W-:Y:S02]  /*0ab0*/  LEA R14, P3, R2, R15, 0x1 ;  /* 0x0000000f020e7211 */ /* 0x000fe400078608ff */
[----:B------:R-:W-:Y:S02]  /*0ac0*/  LEA R29, R40, R27, 0x1 ;  /* 0x0000001b281d7211 */ /* 0x000fe400078e08ff */
[-C--:B------:R-:W-:Y:S02]  /*0ad0*/  LEA.HI.X.SX32 R123, R10, R31.reuse, 0x1, P4 ;  /* 0x0000001f0a7b7211 */ /* 0x080fe400020f0eff */
[-C--:B------:R-:W-:Y:S02]  /*0ae0*/  LEA.HI.X.SX32 R121, R4, R31.reuse, 0x1, P0 ;  /* 0x0000001f04797211 */ /* 0x080fe400000f0eff */
[----:B------:R-:W-:-:S02]  /*0af0*/  LEA.HI.X.SX32 R119, R7, R31, 0x1, P1 ;  /* 0x0000001f07777211 */ /* 0x000fc400008f0eff */
[-C--:B------:R-:W-:Y:S02]  /*0b00*/  LEA R114, P0, R11, R15.reuse, 0x1 ;  /* 0x0000000f0b727211 */ /* 0x080fe400078008ff */
[-C--:B------:R-:W-:Y:S02]  /*0b10*/  LEA R10, P1, R5, R15.reuse, 0x1 ;  /* 0x0000000f050a7211 */ /* 0x080fe400078208ff */
[----:B------:R-:W-:Y:S02]  /*0b20*/  LEA R12, P2, R6, R15, 0x1 ;  /* 0x0000000f060c7211 */ /* 0x000fe400078408ff */
[----:B------:R-:W-:Y:S02]  /*0b30*/  LEA.HI.X.SX32 R15, R2, R31, 0x1, P3 ;  /* 0x0000001f020f7211 */ /* 0x000fe400018f0eff */
[----:B------:R-:W-:Y:S02]  /*0b40*/  LEA R2, R40, R29, 0x1 ;  /* 0x0000001d28027211 */ /* 0x000fe400078e08ff */
[----:B------:R-:W-:-:S02]  /*0b50*/  LEA.HI.X.SX32 R115, R11, R31, 0x1, P0 ;  /* 0x0000001f0b737211 */ /* 0x000fc400000f0eff */
[-C--:B------:R-:W-:Y:S01]  /*0b60*/  LEA.HI.X.SX32 R11, R5, R31.reuse, 0x1, P1 ;  /* 0x0000001f050b7211 */ /* 0x080fe200008f0eff */
[----:B------:R-:W-:Y:S01]  /*0b70*/  IMAD R4, R40, 0x2, R2 ;  /* 0x0000000228047824 */ /* 0x000fe200078e0202 */
[----:B------:R-:W-:Y:S02]  /*0b80*/  LEA.HI.X.SX32 R13, R6, R31, 0x1, P2 ;  /* 0x0000001f060d7211 */ /* 0x000fe400010f0eff */
[C---:B------:R-:W-:Y:S02]  /*0b90*/  LEA R18, P1, R19.reuse, R110, 0x1 ;  /* 0x0000006e13127211 */ /* 0x040fe400078208ff */
[C---:B------:R-:W-:Y:S02]  /*0ba0*/  LEA R5, R40.reuse, R4, 0x1 ;  /* 0x0000000428057211 */ /* 0x040fe400078e08ff */
[----:B------:R-:W-:Y:S02]  /*0bb0*/  LEA.HI.X.SX32 R19, R19, R46, 0x1, P1 ;  /* 0x0000002e13137211 */ /* 0x000fe400008f0eff */
[-C--:B------:R-:W-:Y:S01]  /*0bc0*/  LEA R16, P0, R17, R110.reuse, 0x1 ;  /* 0x0000006e11107211 */ /* 0x080fe200078008ff */
[----:B------:R-:W-:Y:S01]  /*0bd0*/  IMAD R6, R40, 0x2, R5 ;  /* 0x0000000228067824 */ /* 0x000fe200078e0205 */
[----:B------:R-:W-:-:S02]  /*0be0*/  LEA R20, P2, R21, R110, 0x1 ;  /* 0x0000006e15147211 */ /* 0x000fc400078408ff */
[----:B------:R-:W-:Y:S02]  /*0bf0*/  LEA R24, P1, R25, R110, 0x1 ;  /* 0x0000006e19187211 */ /* 0x000fe400078208ff */
[C---:B------:R-:W-:Y:S02]  /*0c00*/  LEA R7, R40.reuse, R6, 0x1 ;  /* 0x0000000628077211 */ /* 0x040fe400078e08ff */
[-C--:B------:R-:W-:Y:S02]  /*0c10*/  LEA.HI.X.SX32 R17, R17, R46.reuse, 0x1, P0 ;  /* 0x0000002e11117211 */ /* 0x080fe400000f0eff */
[-C--:B------:R-:W-:Y:S01]  /*0c20*/  LEA.HI.X.SX32 R21, R21, R46.reuse, 0x1, P2 ;  /* 0x0000002e15157211 */ /* 0x080fe200010f0eff */
[----:B------:R-:W-:Y:S01]  /*0c30*/  IMAD R41, R40, 0x2, R7 ;  /* 0x0000000228297824 */ /* 0x000fe200078e0207 */
[----:B------:R-:W-:Y:S02]  /*0c40*/  LEA.HI.X.SX32 R25, R25, R46, 0x1, P1 ;  /* 0x0000002e19197211 */ /* 0x000fe400008f0eff */
[----:B------:R-:W-:-:S02]  /*0c50*/  LEA R22, P0, R23, R110, 0x1 ;  /* 0x0000006e17167211 */ /* 0x000fc400078008ff */
[-C--:B------:R-:W-:Y:S02]  /*0c60*/  LEA R26, P2, R27, R110.reuse, 0x1 ;  /* 0x0000006e1b1a7211 */ /* 0x080fe400078408ff */
[C---:B------:R-:W-:Y:S02]  /*0c70*/  LEA R30, P1, R2.reuse, R110, 0x1 ;  /* 0x0000006e021e7211 */ /* 0x040fe400078208ff */
[-C--:B------:R-:W-:Y:S02]  /*0c80*/  LEA.HI.X.SX32 R23, R23, R46.reuse, 0x1, P0 ;  /* 0x0000002e17177211 */ /* 0x080fe400000f0eff */
[-C--:B------:R-:W-:Y:S02]  /*0c90*/  LEA.HI.X.SX32 R27, R27, R46.reuse, 0x1, P2 ;  /* 0x0000002e1b1b7211 */ /* 0x080fe400010f0eff */
[----:B------:R-:W-:Y:S02]  /*0ca0*/  LEA.HI.X.SX32 R31, R2, R46, 0x1, P1 ;  /* 0x0000002e021f7211 */ /* 0x000fe400008f0eff */
[----:B------:R-:W-:-:S02]  /*0cb0*/  LEA R28, P0, R29, R110, 0x1 ;  /* 0x0000006e1d1c7211 */ /* 0x000fc400078008ff */
[----:B------:R-:W-:Y:S02]  /*0cc0*/  LEA R32, P2, R4, R110, 0x1 ;  /* 0x0000006e04207211 */ /* 0x000fe400078408ff */
[----:B------:R-:W-:Y:S02]  /*0cd0*/  LEA R2, R40, R41, 0x1 ;  /* 0x0000002928027211 */ /* 0x000fe400078e08ff */
[-C--:B------:R-:W-:Y:S02]  /*0ce0*/  LEA.HI.X.SX32 R29, R29, R46.reuse, 0x1, P0 ;  /* 0x0000002e1d1d7211 */ /* 0x080fe400000f0eff */
[----:B------:R-:W-:Y:S01]  /*0cf0*/  LEA.HI.X.SX32 R33, R4, R46, 0x1, P2 ;  /* 0x0000002e04217211 */ /* 0x000fe200010f0eff */
[----:B------:R-:W-:Y:S01]  /*0d00*/  IMAD R4, R40, 0x2, R2 ;  /* 0x0000000228047824 */ /* 0x000fe200078e0202 */
[-C--:B------:R-:W-:Y:S02]  /*0d10*/  LEA R34, P0, R5, R110.reuse, 0x1 ;  /* 0x0000006e05227211 */ /* 0x080fe400078008ff */
[----:B------:R-:W-:-:S02]  /*0d20*/  LEA R36, P1, R6, R110, 0x1 ;  /* 0x0000006e06247211 */ /* 0x000fc400078208ff */
[----:B------:R-:W-:Y:S02]  /*0d30*/  LEA R38, P2, R7, R110, 0x1 ;  /* 0x0000006e07267211 */ /* 0x000fe400078408ff */
[-C--:B------:R-:W-:Y:S02]  /*0d40*/  LEA.HI.X.SX32 R35, R5, R46.reuse, 0x1, P0 ;  /* 0x0000002e05237211 */ /* 0x080fe400000f0eff */
[----:B------:R-:W-:Y:S01]  /*0d50*/  LEA.HI.X.SX32 R37, R6, R46, 0x1, P1 ;  /* 0x0000002e06257211 */ /* 0x000fe200008f0eff */
[----:B------:R-:W-:Y:S01]  /*0d60*/  IMAD R6, R164, 0x90, RZ ;  /* 0x00000090a4067824 */ /* 0x000fe200078e02ff */
[----:B------:R-:W-:Y:S02]  /*0d70*/  LEA R5, R40, R4, 0x1 ;  /* 0x0000000428057211 */ /* 0x000fe400078e08ff */
[----:B------:R-:W-:Y:S02]  /*0d80*/  LEA.HI.X.SX32 R39, R7, R46, 0x1, P2 ;  /* 0x0000002e07277211 */ /* 0x000fe400010f0eff */
[----:B------:R-:W-:-:S02]  /*0d90*/  LEA R40, P0, R41, R110, 0x1 ;  /* 0x0000006e29287211 */ /* 0x000fc400078008ff */
[-C--:B------:R-:W-:Y:S02]  /*0da0*/  LEA R42, P1, R2, R110.reuse, 0x1 ;  /* 0x0000006e022a7211 */ /* 0x080fe400078208ff */
[-C--:B------:R-:W-:Y:S02]  /*0db0*/  LEA R108, P2, R4, R110.reuse, 0x1 ;  /* 0x0000006e046c7211 */ /* 0x080fe400078408ff */
[C---:B------:R-:W-:Y:S02]  /*0dc0*/  LEA R110, P3, R5.reuse, R110, 0x1 ;  /* 0x0000006e056e7211 */ /* 0x040fe400078608ff */
[----:B------:R-:W-:Y:S02]  /*0dd0*/  LOP3.LUT R6, R6, 0x30, R163, 0x78, !PT ;  /* 0x0000003006067812 */ /* 0x000fe400078e78a3 */
[-C--:B------:R-:W-:Y:S02]  /*0de0*/  LEA.HI.X.SX32 R43, R2, R46.reuse, 0x1, P1 ;  /* 0x0000002e022b7211 */ /* 0x080fe400008f0eff */
[-C--:B------:R-:W-:Y:S01]  /*0df0*/  LEA.HI.X.SX32 R109, R4, R46.reuse, 0x1, P2 ;  /* 0x0000002e046d7211 */ /* 0x080fe200010f0eff */
[----:B------:R-:W-:Y:S01]  /*0e00*/  IMAD.MOV.U32 R4, RZ, RZ, RZ ;  /* 0x000000ffff047224 */ /* 0x000fe200078e00ff */
[-C--:B------:R-:W-:Y:S01]  /*0e10*/  LEA.HI.X.SX32 R111, R5, R46.reuse, 0x1, P3 ;  /* 0x0000002e056f7211 */ /* 0x080fe200018f0eff */
[----:B------:R-:W-:Y:S01]  /*0e20*/  IMAD.MOV.U32 R5, RZ, RZ, -0x800000 ;  /* 0xff800000ff057424 */ /* 0x000fe200078e00ff */
[----:B------:R-:W-:-:S02]  /*0e30*/  LEA.HI.X.SX32 R41, R41, R46, 0x1, P0 ;  /* 0x0000002e29297211 */ /* 0x000fc400000f0eff */
[----:B------:R-:W-:Y:S02]  /*0e40*/  LOP3.LUT R162, R163, 0x6, RZ, 0xc0, !PT ;  /* 0x00000006a3a27812 */ /* 0x000fe400078ec0ff */
[C---:B------:R-:W-:Y:S02]  /*0e50*/  LOP3.LUT R158, R0.reuse, 0x40, RZ, 0x3c, !PT ;  /* 0x00000040009e7812 */ /* 0x040fe400078e3cff */
[----:B------:R-:W-:Y:S02]  /*0e60*/  LOP3.LUT R157, R0, 0x60, RZ, 0x3c, !PT ;  /* 0x00000060009d7812 */ /* 0x000fe400078e3cff */
[----:B------:R-:W-:Y:S02]  /*0e70*/  MOV R112, 0xff800000 ;  /* 0xff80000000707802 */ /* 0x000fe40000000f00 */
[----:B------:R-:W-:Y:S02]  /*0e80*/  MOV R2, RZ ;  /* 0x000000ff00027202 */ /* 0x000fe40000000f00 */
[----:B------:R-:W-:-:S02]  /*0e90*/  MOV R113, 0x3f800000 ;  /* 0x3f80000000717802 */ /* 0x000fc40000000f00 */
[----:B------:R-:W-:Y:S02]  /*0ea0*/  LOP3.LUT R7, R44, 0x30, R163, 0x78, !PT ;  /* 0x000000302c077812 */ /* 0x000fe400078e78a3 */
[----:B------:R-:W-:Y:S02]  /*0eb0*/  LOP3.LUT R156, R6, 0x40, RZ, 0x3c, !PT ;  /* 0x00000040069c7812 */ /* 0x000fe400078e3cff */
[----:B------:R-:W-:Y:S02]  /*0ec0*/  LOP3.LUT R154, R3, 0x8, RZ, 0xfc, !PT ;  /* 0x00000008039a7812 */ /* 0x000fe400078efcff */
.L_x_1:
[----:B------:R-:W-:-:S04]  /*0ed0*/  IMAD.WIDE R44, R4, 0x2, R152 ;  /* 0x00000002042c7825 */ /* 0x000fc800078e0298 */
[C---:B------:R-:W-:Y:S01]  /*0ee0*/  IMAD.WIDE R46, R4.reuse, 0x2, R150 ;  /* 0x00000002042e7825 */ /* 0x040fe200078e0296 */
[----:B------:R0:W2:Y:S03]  /*0ef0*/  LDG.E.U16 R71, [R44.64] ;  /* 0x000000062c477981 */ /* 0x0000a6000c1e1500 */
[C---:B------:R-:W-:Y:S01]  /*0f00*/  IMAD.WIDE R52, R4.reuse, 0x2, R142 ;  /* 0x0000000204347825 */ /* 0x040fe200078e028e */
[----:B------:R1:W3:Y:S03]  /*0f10*/  LDG.E.U16 R70, [R46.64] ;  /* 0x000000062e467981 */ /* 0x0002e6000c1e1500 */
[C---:B------:R-:W-:Y:S01]  /*0f20*/  IMAD.WIDE R54, R4.reuse, 0x2, R140 ;  /* 0x0000000204367825 */ /* 0x040fe200078e028c */
[----:B------:R4:W5:Y:S03]  /*0f30*/  LDG.E.U16 R73, [R52.64] ;  /* 0x0000000634497981 */ /* 0x000966000c1e1500 */
[C---:B------:R-:W-:Y:S01]  /*0f40*/  IMAD.WIDE R56, R4.reuse, 0x2, R130 ;  /* 0x0000000204387825 */ /* 0x040fe200078e0282 */
[----:B------:R0:W3:Y:S03]  /*0f50*/  LDG.E.U16 R72, [R54.64] ;  /* 0x0000000636487981 */ /* 0x0000e6000c1e1500 */
[C---:B------:R-:W-:Y:S01]  /*0f60*/  IMAD.WIDE R60, R4.reuse, 0x2, R124 ;  /* 0x00000002043c7825 */ /* 0x040fe200078e027c */
[----:B------:R0:W3:Y:S03]  /*0f70*/  LDG.E.U16 R75, [R56.64] ;  /* 0x00000006384b7981 */ /* 0x0000e6000c1e1500 */
[----:B------:R-:W-:-:S02]  /*0f80*/  IMAD.WIDE R62, R4, 0x2, R120 ;  /* 0x00000002043e7825 */ /* 0x000fc400078e0278 */
[----:B------:R-:W3:Y:S02]  /*0f90*/  LDG.E.U16 R61, [R60.64] ;  /* 0x000000063c3d7981 */ /* 0x000ee4000c1e1500 */
[C---:B------:R-:W-:Y:S02]  /*0fa0*/  IMAD.WIDE R64, R4.reuse, 0x2, R116 ;  /* 0x0000000204407825 */ /* 0x040fe400078e0274 */
[----:B------:R-:W3:Y:S02]  /*0fb0*/  LDG.E.U16 R63, [R62.64] ;  /* 0x000000063e3f7981 */ /* 0x000ee4000c1e1500 */
[C---:B------:R-:W-:Y:S02]  /*0fc0*/  IMAD.WIDE R66, R4.reuse, 0x2, R10 ;  /* 0x0000000204427825 */ /* 0x040fe400078e020a */
[----:B------:R-:W3:Y:S02]  /*0fd0*/  LDG.E.U16 R65, [R64.64] ;  /* 0x0000000640417981 */ /* 0x000ee4000c1e1500 */
[----:B------:R-:W-:-:S02]  /*0fe0*/  IMAD.WIDE R68, R4, 0x2, R14 ;  /* 0x0000000204447825 */ /* 0x000fc400078e020e */
[----:B------:R-:W3:Y:S02]  /*0ff0*/  LDG.E.U16 R67, [R66.64] ;  /* 0x0000000642437981 */ /* 0x000ee4000c1e1500 */
[C---:B0-----:R-:W-:Y:S02]  /*1000*/  IMAD.WIDE R54, R4.reuse, 0x2, R118 ;  /* 0x0000000204367825 */ /* 0x041fe400078e0276 */
[----:B------:R-:W3:Y:S02]  /*1010*/  LDG.E.U16 R69, [R68.64] ;  /* 0x0000000644457981 */ /* 0x000ee4000c1e1500 */
[C---:B----4-:R-:W-:Y:S02]  /*1020*/  IMAD.WIDE R52, R4.reuse, 0x2, R114 ;  /* 0x0000000204347825 */ /* 0x050fe400078e0272 */
[----:B------:R-:W4:Y:S02]  /*1030*/  LDG.E.U16 R54, [R54.64] ;  /* 0x0000000636367981 */ /* 0x000f24000c1e1500 */
[----:B-1----:R-:W-:-:S02]  /*1040*/  IMAD.WIDE R46, R4, 0x2, R12 ;  /* 0x00000002042e7825 */ /* 0x002fc400078e020c */
[----:B------:R-:W4:Y:S02]  /*1050*/  LDG.E.U16 R52, [R52.64] ;  /* 0x0000000634347981 */ /* 0x000f24000c1e1500 */
[C---:B------:R-:W-:Y:S02]  /*1060*/  IMAD.WIDE R44, R4.reuse, 0x2, R8 ;  /* 0x00000002042c7825 */ /* 0x040fe400078e0208 */
[----:B------:R-:W4:Y:S02]  /*1070*/  LDG.E.U16 R46, [R46.64] ;  /* 0x000000062e2e7981 */ /* 0x000f24000c1e1500 */
[C---:B------:R-:W-:Y:S02]  /*1080*/  IMAD.WIDE R58, R4.reuse, 0x2, R126 ;  /* 0x00000002043a7825 */ /* 0x040fe400078e027e */
[----:B------:R-:W4:Y:S02]  /*1090*/  LDG.E.U16 R44, [R44.64] ;  /* 0x000000062c2c7981 */ /* 0x000f24000c1e1500 */
[----:B------:R-:W-:-:S02]  /*10a0*/  IMAD.WIDE R56, R4, 0x2, R122 ;  /* 0x0000000204387825 */ /* 0x000fc400078e027a */
[----:B------:R-:W4:Y:S04]  /*10b0*/  LDG.E.U16 R88, [R58.64] ;  /* 0x000000063a587981 */ /* 0x000f28000c1e1500 */
[----:B------:R-:W4:Y:S04]  /*10c0*/  LDG.E.U16 R96, [R56.64] ;  /* 0x0000000638607981 */ /* 0x000f28000c1e1500 */
[----:B------:R-:W-:Y:S01]  /*10d0*/  BAR.SYNC.DEFER_BLOCKING 0x0 ;  /* 0x0000000000007b1d */ /* 0x000fe20000010000 */
[----:B------:R-:W-:-:S04]  /*10e0*/  IMAD.WIDE R134, R2, 0x2, R20 ;  /* 0x0000000202867825 */ /* 0x000fc800078e0214 */
[----:B------:R-:W-:-:S04]  /*10f0*/  IMAD.WIDE R146, R2, 0x2, R28 ;  /* 0x0000000202927825 */ /* 0x000fc800078e021c */
[C---:B------:R-:W-:Y:S01]  /*1100*/  IMAD.WIDE R144, R2.reuse, 0x2, R38 ;  /* 0x0000000202907825 */ /* 0x040fe200078e0226 */
[----:B--2---:R-:W-:Y:S04]  /*1110*/  STS.U16 [R0], R71 ;  /* 0x0000004700007388 */ /* 0x004fe80000000400 */
[----:B-----5:R-:W-:Y:S04]  /*1120*/  STS.U16 [R0+0x200], R73 ;  /* 0x0002004900007388 */ /* 0x020fe80000000400 */
[----:B---3--:R-:W-:Y:S04]  /*1130*/  STS.U16 [R0+0x400], R75 ;  /* 0x0004004b00007388 */ /* 0x008fe80000000400 */
[----:B------:R-:W-:Y:S04]  /*1140*/  STS.U16 [R0+0x600], R61 ;  /* 0x0006003d00007388 */ /* 0x000fe80000000400 */
[----:B------:R-:W-:Y:S04]  /*1150*/  STS.U16 [R0+0x800], R63 ;  /* 0x0008003f00007388 */ /* 0x000fe80000000400 */
[----:B------:R-:W-:Y:S04]  /*1160*/  STS.U16 [R0+0xa00], R65 ;  /* 0x000a004100007388 */ /* 0x000fe80000000400 */
[----:B------:R-:W-:Y:S04]  /*1170*/  STS.U16 [R0+0xc00], R67 ;  /* 0x000c004300007388 */ /* 0x000fe80000000400 */
[----:B------:R-:W-:Y:S04]  /*1180*/  STS.U16 [R0+0xe00], R69 ;  /* 0x000e004500007388 */ /* 0x000fe80000000400 */
[----:B------:R-:W-:Y:S04]  /*1190*/  STS.U16 [R149+0x100], R70 ;  /* 0x0001004695007388 */ /* 0x000fe80000000400 */
[----:B------:R-:W-:Y:S04]  /*11a0*/  STS.U16 [R149+0x300], R72 ;  /* 0x0003004895007388 */ /* 0x000fe80000000400 */
[----:B----4-:R-:W-:Y:S04]  /*11b0*/  STS.U16 [R149+0x900], R54 ;  /* 0x0009003695007388 */ /* 0x010fe80000000400 */
[----:B------:R-:W-:Y:S04]  /*11c0*/  STS.U16 [R149+0xb00], R52 ;  /* 0x000b003495007388 */ /* 0x000fe80000000400 */
[----:B------:R-:W-:Y:S04]  /*11d0*/  STS.U16 [R149+0x500], R88 ;  /* 0x0005005895007388 */ /* 0x000fe80000000400 */
[----:B------:R-:W-:Y:S04]  /*11e0*/  STS.U16 [R149+0x700], R96 ;  /* 0x0007006095007388 */ /* 0x000fe80000000400 */
[----:B------:R-:W-:Y:S04]  /*11f0*/  STS.U16 [R149+0xd00], R46 ;  /* 0x000d002e95007388 */ /* 0x000fe80000000400 */
[----:B------:R-:W-:Y:S04]  /*1200*/  STS.U16 [R149+0xf00], R44 ;  /* 0x000f002c95007388 */ /* 0x000fe80000000400 */
[----:B------:R-:W-:Y:S06]  /*1210*/  BAR.SYNC.DEFER_BLOCKING 0x0 ;  /* 0x0000000000007b1d */ /* 0x000fec0000010000 */
[----:B------:R-:W-:Y:S04]  /*1220*/  LDSM.16.MT88.4 R92, [R139+0x1000] ;  /* 0x001000008b5c783b */ /* 0x000fe80000004200 */
[----:B------:R-:W0:Y:S04]  /*1230*/  LDSM.16.M88.4 R56, [R7] ;  /* 0x000000000738783b */ /* 0x000e280000000200 */
[----:B------:R-:W1:Y:S04]  /*1240*/  LDSM.16.M88.4 R72, [R7+0x400] ;  /* 0x000400000748783b */ /* 0x000e680000000200 */
[----:B------:R-:W2:Y:S04]  /*1250*/  LDSM.16.M88.4 R68, [R7+0x200] ;  /* 0x000200000744783b */ /* 0x000ea80000000200 */
[----:B------:R-:W3:Y:S04]  /*1260*/  LDSM.16.MT88.4 R88, [R139+0x1400] ;  /* 0x001400008b58783b */ /* 0x000ee80000004200 */
[----:B------:R-:W4:Y:S04]  /*1270*/  LDSM.16.M88.4 R64, [R7+0x600] ;  /* 0x000600000740783b */ /* 0x000f280000000200 */
[----:B------:R-:W3:Y:S04]  /*1280*/  LDSM.16.M88.4 R104, [R7+0x800] ;  /* 0x000800000768783b */ /* 0x000ee80000000200 */
[----:B------:R-:W3:Y:S04]  /*1290*/  LDSM.16.M88.4 R44, [R7+0xa00] ;  /* 0x000a0000072c783b */ /* 0x000ee80000000200 */
[----:B------:R0:W5:Y:S04]  /*12a0*/  LDG.E.U16 R134, [R134.64] ;  /* 0x0000000686867981 */ /* 0x000168000c1e1500 */
[----:B------:R1:W5:Y:S04]  /*12b0*/  LDG.E.U16 R146, [R146.64] ;  /* 0x0000000692927981 */ /* 0x000368000c1e1500 */
[----:B------:R1:W5:Y:S01]  /*12c0*/  LDG.E.U16 R144, [R144.64] ;  /* 0x0000000690907981 */ /* 0x000362000c1e1500 */
[C---:B0-----:R-:W-:Y:S08]  /*12d0*/  HMMA.16816.F32 R96, R92.reuse, R56, RZ ;  /* 0x000000385c60723c */ /* 0x041ff000000018ff */
[C---:B-1----:R-:W-:Y:S08]  /*12e0*/  HMMA.16816.F32 R60, R92.reuse, R72, RZ ;  /* 0x000000485c3c723c */ /* 0x042ff000000018ff */
[----:B--2---:R-:W-:Y:S08]  /*12f0*/  HMMA.16816.F32 R52, R92, R68, RZ ;  /* 0x000000445c34723c */ /* 0x004ff000000018ff */
[C---:B---3--:R-:W-:Y:S01]  /*1300*/  HMMA.16816.F32 R56, R88.reuse, R58, R96 ;  /* 0x0000003a5838723c */ /* 0x048fe20000001860 */
[----:B------:R-:W0:Y:S07]  /*1310*/  LDSM.16.M88.4 R96, [R7+0xc00] ;  /* 0x000c00000760783b */ /* 0x000e2e0000000200 */
[C---:B------:R-:W-:Y:S01]  /*1320*/  HMMA.16816.F32 R60, R88.reuse, R74, R60 ;  /* 0x0000004a583c723c */ /* 0x040fe2000000183c */
[----:B------:R-:W1:Y:S07]  /*1330*/  LDSM.16.M88.4 R72, [R7+0xe00] ;  /* 0x000e00000748783b */ /* 0x000e6e0000000200 */
[----:B------:R-:W-:Y:S08]  /*1340*/  HMMA.16816.F32 R68, R88, R70, R52 ;  /* 0x000000465844723c */ /* 0x000ff00000001834 */
[C---:B----4-:R-:W-:Y:S08]  /*1350*/  HMMA.16816.F32 R52, R92.reuse, R64, RZ ;  /* 0x000000405c34723c */ /* 0x050ff000000018ff */
[----:B------:R-:W-:Y:S11]  /*1360*/  HMMA.16816.F32 R100, R92, R104, RZ ;  /* 0x000000685c64723c */ /* 0x000ff600000018ff */
[----:B------:R-:W-:Y:S05]  /*1370*/  @!UPT UIADD3 URZ, URZ, URZ, URZ ;  /* 0x0000003f3f3ff290 */ /* 0x000fea000fffe03f */
[C---:B------:R-:W-:Y:S08]  /*1380*/  HMMA.16816.F32 R64, R88.reuse, R66, R52 ;  /* 0x000000425840723c */ /* 0x040ff00000001834 */
[----:B------:R-:W-:Y:S08]  /*1390*/  HMMA.16816.F32 R100, R88, R106, R100 ;  /* 0x0000006a5864723c */ /* 0x000ff00000001864 */
[C---:B------:R-:W-:Y:S08]  /*13a0*/  HMMA.16816.F32 R52, R92.reuse, R44, RZ ;  /* 0x0000002c5c34723c */ /* 0x040ff000000018ff */
[C---:B0-----:R-:W-:Y:S08]  /*13b0*/  HMMA.16816.F32 R104, R92.reuse, R96, RZ ;  /* 0x000000605c68723c */ /* 0x041ff000000018ff */
[----:B-1----:R-:W-:Y:S01]  /*13c0*/  HMMA.16816.F32 R92, R92, R72, RZ ;  /* 0x000000485c5c723c */ /* 0x002fe200000018ff */
[----:B------:R-:W-:-:S07]  /*13d0*/  IMAD.WIDE R44, R2, 0x2, R16 ;  /* 0x00000002022c7825 */ /* 0x000fce00078e0210 */
[C---:B------:R-:W-:Y:S08]  /*13e0*/  HMMA.16816.F32 R52, R88.reuse, R46, R52 ;  /* 0x0000002e5834723c */ /* 0x040ff00000001834 */
[C---:B------:R-:W-:Y:S01]  /*13f0*/  HMMA.16816.F32 R104, R88.reuse, R98, R104 ;  /* 0x000000625868723c */ /* 0x040fe20000001868 */
[C---:B------:R-:W-:Y:S01]  /*1400*/  IMAD.WIDE R72, R2.reuse, 0x2, R32 ;  /* 0x0000000202487825 */ /* 0x040fe200078e0220 */
[----:B------:R0:W2:Y:S06]  /*1410*/  LDG.E.U16 R45, [R44.64] ;  /* 0x000000062c2d7981 */ /* 0x0000ac000c1e1500 */
[----:B------:R-:W-:Y:S01]  /*1420*/  HMMA.16816.F32 R92, R88, R74, R92 ;  /* 0x0000004a585c723c */ /* 0x000fe2000000185c */
[C---:B------:R-:W-:Y:S01]  /*1430*/  IMAD.WIDE R46, R2.reuse, 0x2, R24 ;  /* 0x00000002022e7825 */ /* 0x040fe200078e0218 */
[----:B0-----:R0:W3:Y:S05]  /*1440*/  LDG.E.U16 R44, [R72.64] ;  /* 0x00000006482c7981 */ /* 0x0010ea000c1e1500 */
[C---:B------:R-:W-:Y:S01]  /*1450*/  IMAD.WIDE R88, R2.reuse, 0x2, R18 ;  /* 0x0000000202587825 */ /* 0x040fe200078e0212 */
[----:B------:R1:W4:Y:S03]  /*1460*/  LDG.E.U16 R46, [R46.64] ;  /* 0x000000062e2e7981 */ /* 0x000326000c1e1500 */
[C---:B------:R-:W-:Y:S01]  /*1470*/  IMAD.WIDE R74, R2.reuse, 0x2, R26 ;  /* 0x00000002024a7825 */ /* 0x040fe200078e021a */
[----:B------:R0:W2:Y:S04]  /*1480*/  LDG.E.U16 R137, [R88.64] ;  /* 0x0000000658897981 */ /* 0x0000a8000c1e1500 */
[----:B------:R1:W2:Y:S01]  /*1490*/  LDG.E.U16 R133, [R74.64] ;  /* 0x000000064a857981 */ /* 0x0002a2000c1e1500 */
[----:B------:R-:W-:-:S04]  /*14a0*/  IMAD.WIDE R90, R2, 0x2, R34 ;  /* 0x00000002025a7825 */ /* 0x000fc800078e0222 */
[C---:B0-----:R-:W-:Y:S01]  /*14b0*/  IMAD.WIDE R88, R2.reuse, 0x2, R42 ;  /* 0x0000000202587825 */ /* 0x041fe200078e022a */
[----:B------:R0:W2:Y:S03]  /*14c0*/  LDG.E.U16 R147, [R90.64] ;  /* 0x000000065a937981 */ /* 0x0000a6000c1e1500 */
[C---:B-1----:R-:W-:Y:S01]  /*14d0*/  IMAD.WIDE R74, R2.reuse, 0x2, R22 ;  /* 0x00000002024a7825 */ /* 0x042fe200078e0216 */
[----:B------:R1:W3:Y:S03]  /*14e0*/  LDG.E.U16 R148, [R88.64] ;  /* 0x0000000658947981 */ /* 0x0002e6000c1e1500 */
[C---:B------:R-:W-:Y:S01]  /*14f0*/  IMAD.WIDE R72, R2.reuse, 0x2, R40 ;  /* 0x0000000202487825 */ /* 0x040fe200078e0228 */
[----:B------:R1:W3:Y:S03]  /*1500*/  LDG.E.U16 R135, [R74.64] ;  /* 0x000000064a877981 */ /* 0x0002e6000c1e1500 */
[----:B0-----:R-:W-:-:S02]  /*1510*/  IMAD.WIDE R90, R2, 0x2, R36 ;  /* 0x00000002025a7825 */ /* 0x001fc400078e0224 */
[----:B------:R0:W5:Y:S02]  /*1520*/  LDG.E.U16 R73, [R72.64] ;  /* 0x0000000648497981 */ /* 0x000164000c1e1500 */
[C---:B-1----:R-:W-:Y:S02]  /*1530*/  IMAD.WIDE R88, R2.reuse, 0x2, R108 ;  /* 0x0000000202587825 */ /* 0x042fe400078e026c */
[----:B------:R1:W5:Y:S02]  /*1540*/  LDG.E.U16 R136, [R90.64] ;  /* 0x000000065a887981 */ /* 0x000364000c1e1500 */
[C---:B------:R-:W-:Y:S02]  /*1550*/  IMAD.WIDE R74, R2.reuse, 0x2, R30 ;  /* 0x00000002024a7825 */ /* 0x040fe400078e021e */
[----:B------:R0:W5:Y:S04]  /*1560*/  LDG.E.U16 R145, [R88.64] ;  /* 0x0000000658917981 */ /* 0x000168000c1e1500 */
[----:B------:R1:W5:Y:S01]  /*1570*/  LDG.E.U16 R75, [R74.64] ;  /* 0x000000064a4b7981 */ /* 0x000362000c1e1500 */
[----:B0-----:R-:W-:-:S05]  /*1580*/  IMAD.WIDE R88, R2, 0x2, R110 ;  /* 0x0000000202587825 */ /* 0x001fca00078e026e */
[----:B-1----:R0:W5:Y:S01]  /*1590*/  LDG.E.U16 R74, [R88.64] ;  /* 0x00000006584a7981 */ /* 0x002162000c1e1500 */
[----:B------:R-:W-:Y:S01]  /*15a0*/  IADD3 R96, R162, UR4, RZ ;  /* 0x00000004a2607c10 */ /* 0x000fe2000fffe0ff */
[----:B------:R-:W-:Y:S02]  /*15b0*/  FMUL R69, R69, c[0x0][0x188] ;  /* 0x0000620045457a20 */ /* 0x000fe40000400000 */
[----:B------:R-:W-:Y:S01]  /*15c0*/  FMUL R71, R71, c[0x0][0x188] ;  /* 0x0000620047477a20 */ /* 0x000fe20000400000 */
[----:B------:R-:W-:Y:S01]  /*15d0*/  IADD3 R47, R96, 0x9, RZ ;  /* 0x00000009602f7810 */ /* 0x000fe20007ffe0ff */
[----:B------:R-:W-:Y:S01]  /*15e0*/  FMUL R61, R61, c[0x0][0x188] ;  /* 0x000062003d3d7a20 */ /* 0x000fe20000400000 */
[----:B------:R-:W-:Y:S02]  /*15f0*/  BAR.SYNC.DEFER_BLOCKING 0x0 ;  /* 0x0000000000007b1d */ /* 0x000fe40000010000 */
[-C--:B------:R-:W-:Y:S02]  /*1600*/  ISETP.GE.AND P2, PT, R3, R47.reuse, PT ;  /* 0x0000002f0300720c */ /* 0x080fe40003f46270 */
[----:B------:R-:W-:-:S02]  /*1610*/  ISETP.GE.AND P4, PT, R154, R47, PT ;  /* 0x0000002f9a00720c */ /* 0x000fc40003f86270 */
[----:B------:R-:W-:-:S04]  /*1620*/  IADD3 R47, R96, 0x10, RZ ;  /* 0x00000010602f7810 */ /* 0x000fc80007ffe0ff */
[-C--:B------:R-:W-:Y:S02]  /*1630*/  ISETP.GE.AND P6, PT, R3, R47.reuse, PT ;  /* 0x0000002f0300720c */ /* 0x080fe40003fc6270 */
[----:B------:R-:W-:Y:S02]  /*1640*/  ISETP.GE.AND P3, PT, R154, R47, PT ;  /* 0x0000002f9a00720c */ /* 0x000fe40003f66270 */
[----:B------:R-:W-:-:S04]  /*1650*/  IADD3 R47, R96, 0x11, RZ ;  /* 0x00000011602f7810 */ /* 0x000fc80007ffe0ff */
[-C--:B------:R-:W-:Y:S02]  /*1660*/  ISETP.GE.AND P5, PT, R3, R47.reuse, PT ;  /* 0x0000002f0300720c */ /* 0x080fe40003fa6270 */
[----:B------:R-:W-:Y:S02]  /*1670*/  ISETP.GE.AND P1, PT, R154, R47, PT ;  /* 0x0000002f9a00720c */ /* 0x000fe40003f26270 */
[----:B------:R-:W-:Y:S02]  /*1680*/  IADD3 R47, R96, 0x18, RZ ;  /* 0x00000018602f7810 */ /* 0x000fe40007ffe0ff */
[----:B------:R-:W-:Y:S01]  /*1690*/  FSEL R72, R69, -INF , P2 ;  /* 0xff80000045487808 */ /* 0x000fe20001000000 */
[----:B------:R-:W-:Y:S01]  /*16a0*/  FMUL R69, R60, c[0x0][0x188] ;  /* 0x000062003c457a20 */ /* 0x000fe20000400000 */
[-C--:B------:R-:W-:Y:S01]  /*16b0*/  ISETP.GE.AND P0, PT, R3, R47.reuse, PT ;  /* 0x0000002f0300720c */ /* 0x080fe20003f06270 */
[----:B------:R-:W-:Y:S01]  /*16c0*/  FMUL R63, R63, c[0x0][0x188] ;  /* 0x000062003f3f7a20 */ /* 0x000fe20000400000 */
[----:B------:R-:W-:Y:S01]  /*16d0*/  ISETP.GE.AND P2, PT, R154, R47, PT ;  /* 0x0000002f9a00720c */ /* 0x000fe20003f46270 */
[----:B------:R-:W-:Y:S01]  /*16e0*/  FMUL R64, R64, c[0x0][0x188] ;  /* 0x0000620040407a20 */ /* 0x000fe20000400000 */
[----:B------:R-:W-:-:S02]  /*16f0*/  FSEL R60, R71, -INF , P4 ;  /* 0xff800000473c7808 */ /* 0x000fc40002000000 */
[C---:B------:R-:W-:Y:S02]  /*1700*/  IADD3 R47, R96.reuse, 0x19, RZ ;  /* 0x00000019602f7810 */ /* 0x040fe40007ffe0ff */
[----:B------:R-:W-:Y:S02]  /*1710*/  FSEL R71, R61, -INF , P5 ;  /* 0xff8000003d477808 */ /* 0x000fe40002800000 */
[----:B------:R-:W-:Y:S01]  /*1720*/  LOP3.LUT R61, R96, 0x28, RZ, 0xfc, !PT ;  /* 0x00000028603d7812 */ /* 0x000fe200078efcff */
[----:B------:R-:W-:Y:S01]  /*1730*/  FMUL R66, R66, c[0x0][0x188] ;  /* 0x0000620042427a20 */ /* 0x000fe20000400000 */
[----:B------:R-:W-:Y:S01]  /*1740*/  FSEL R69, R69, -INF , P6 ;  /* 0xff80000045457808 */ /* 0x000fe20003000000 */
[----:B------:R-:W-:Y:S01]  /*1750*/  FMUL R65, R65, c[0x0][0x188] ;  /* 0x0000620041417a20 */ /* 0x000fe20000400000 */
[-C--:B------:R-:W-:Y:S02]  /*1760*/  ISETP.GE.AND P4, PT, R3, R47.reuse, PT ;  /* 0x0000002f0300720c */ /* 0x080fe40003f86270 */
[----:B------:R-:W-:Y:S01]  /*1770*/  ISETP.GE.AND P6, PT, R154, R47, PT ;  /* 0x0000002f9a00720c */ /* 0x000fe20003fc6270 */
[----:B------:R-:W-:Y:S01]  /*1780*/  FMUL R47, R62, c[0x0][0x188] ;  /* 0x000062003e2f7a20 */ /* 0x000fe20000400000 */
[----:B------:R-:W-:-:S02]  /*1790*/  FSEL R91, R63, -INF , P1 ;  /* 0xff8000003f5b7808 */ /* 0x000fc40000800000 */
[----:B0-----:R-:W-:Y:S02]  /*17a0*/  FSEL R89, R64, -INF , P0 ;  /* 0xff80000040597808 */ /* 0x001fe40000000000 */
[-C--:B------:R-:W-:Y:S02]  /*17b0*/  ISETP.GE.AND P1, PT, R154, R61.reuse, PT ;  /* 0x0000003d9a00720c */ /* 0x080fe40003f26270 */
[----:B------:R-:W-:Y:S02]  /*17c0*/  ISETP.GE.AND P0, PT, R3, R61, PT ;  /* 0x0000003d0300720c */ /* 0x000fe40003f06270 */
[C---:B------:R-:W-:Y:S02]  /*17d0*/  LOP3.LUT R62, R96.reuse, 0x21, RZ, 0xfc, !PT ;  /* 0x00000021603e7812 */ /* 0x040fe400078efcff */
[----:B------:R-:W-:Y:S01]  /*17e0*/  LOP3.LUT R61, R96, 0x29, RZ, 0xfc, !PT ;  /* 0x00000029603d7812 */ /* 0x000fe200078efcff */
[----:B------:R-:W-:Y:S01]  /*17f0*/  FMUL R67, R67, c[0x0][0x188] ;  /* 0x0000620043437a20 */ /* 0x000fe20000400000 */
[----:B------:R-:W-:Y:S01]  /*1800*/  FSEL R97, R66, -INF , P2 ;  /* 0xff80000042617808 */ /* 0x000fe20001000000 */
[----:B------:R-:W-:Y:S01]  /*1810*/  FMUL R90, R101, c[0x0][0x188] ;  /* 0x00006200655a7a20 */ /* 0x000fe20000400000 */
[----:B------:R-:W-:-:S02]  /*1820*/  FSEL R88, R65, -INF , P4 ;  /* 0xff80000041587808 */ /* 0x000fc40002000000 */
[C---:B------:R-:W-:Y:S02]  /*1830*/  ISETP.GE.AND P5, PT, R3.reuse, R62, PT ;  /* 0x0000003e0300720c */ /* 0x040fe40003fa6270 */
[-C--:B------:R-:W-:Y:S02]  /*1840*/  ISETP.GE.AND P2, PT, R154, R61.reuse, PT ;  /* 0x0000003d9a00720c */ /* 0x080fe40003f46270 */
[----:B------:R-:W-:Y:S02]  /*1850*/  ISETP.GE.AND P4, PT, R3, R61, PT ;  /* 0x0000003d0300720c */ /* 0x000fe40003f86270 */
[----:B------:R-:W-:Y:S01]  /*1860*/  LOP3.LUT R61, R96, 0x30, RZ, 0xfc, !PT ;  /* 0x00000030603d7812 */ /* 0x000fe200078efcff */
[----:B------:R-:W-:Y:S01]  /*1870*/  FMUL R103, R103, c[0x0][0x188] ;  /* 0x0000620067677a20 */ /* 0x000fe20000400000 */
[----:B------:R-:W-:Y:S02]  /*1880*/  FSEL R47, R47, -INF , P3 ;  /* 0xff8000002f2f7808 */ /* 0x000fe40001800000 */
[----:B------:R-:W-:-:S02]  /*1890*/  FSEL R99, R67, -INF , P6 ;  /* 0xff80000043637808 */ /* 0x000fc40003000000 */
[----:B------:R-:W-:Y:S02]  /*18a0*/  FSEL R90, R90, -INF , P5 ;  /* 0xff8000005a5a7808 */ /* 0x000fe40002800000 */
[C---:B------:R-:W-:Y:S02]  /*18b0*/  ISETP.GE.AND P3, PT, R154.reuse, R62, PT ;  /* 0x0000003e9a00720c */ /* 0x040fe40003f66270 */
[-C--:B------:R-:W-:Y:S02]  /*18c0*/  ISETP.GE.AND P6, PT, R154, R61.reuse, PT ;  /* 0x0000003d9a00720c */ /* 0x080fe40003fc6270 */
[----:B------:R-:W-:Y:S02]  /*18d0*/  ISETP.GE.AND P5, PT, R3, R61, PT ;  /* 0x0000003d0300720c */ /* 0x000fe40003fa6270 */
[----:B------:R-:W-:Y:S01]  /*18e0*/  LOP3.LUT R61, R96, 0x31, RZ, 0xfc, !PT ;  /* 0x00000031603d7812 */ /* 0x000fe200078efcff */
[----:B------:R-:W-:Y:S01]  /*18f0*/  FMUL R54, R54, c[0x0][0x188] ;  /* 0x0000620036367a20 */ /* 0x000fe20000400000 */
[----:B------:R-:W-:Y:S01]  /*1900*/  FSEL R103, R103, -INF , P3 ;  /* 0xff80000067677808 */ /* 0x000fe20001800000 */
[----:B------:R-:W-:Y:S01]  /*1910*/  FMUL R107, R107, c[0x0][0x188] ;  /* 0x000062006b6b7a20 */ /* 0x000fe20000400000 */
[----:B------:R-:W-:Y:S01]  /*1920*/  ISETP.GE.AND P3, PT, R154, R61, PT ;  /* 0x0000003d9a00720c */ /* 0x000fe20003f66270 */
[----:B------:R-:W-:Y:S01]  /*1930*/  FMUL R55, R55, c[0x0][0x188] ;  /* 0x0000620037377a20 */ /* 0x000fe20000400000 */
[----:B------:R-:W-:Y:S01]  /*1940*/  FSEL R101, R54, -INF , P1 ;  /* 0xff80000036657808 */ /* 0x000fe20000800000 */
[----:B------:R-:W-:Y:S01]  /*1950*/  FMUL R58, R58, c[0x0][0x188] ;  /* 0x000062003a3a7a20 */ /* 0x000fe20000400000 */
[----:B------:R-:W-:-:S02]  /*1960*/  FSEL R107, R107, -INF , P3 ;  /* 0xff8000006b6b7808 */ /* 0x000fc40001800000 */
[----:B------:R-:W-:Y:S02]  /*1970*/  LOP3.LUT R54, R96, 0x38, RZ, 0xfc, !PT ;  /* 0x0000003860367812 */ /* 0x000fe400078efcff */
[----:B------:R-:W-:Y:S01]  /*1980*/  ISETP.GE.AND P3, PT, R154, R96, PT ;  /* 0x000000609a00720c */ /* 0x000fe20003f66270 */
[----:B------:R-:W-:Y:S01]  /*1990*/  FMUL R94, R94, c[0x0][0x188] ;  /* 0x000062005e5e7a20 */ /* 0x000fe20000400000 */
[----:B------:R-:W-:Y:S01]  /*19a0*/  FSEL R129, R55, -INF , P2 ;  /* 0xff80000037817808 */ /* 0x000fe20001000000 */
[----:B------:R-:W-:Y:S01]  /*19b0*/  FMUL R59, R59, c[0x0][0x188] ;  /* 0x000062003b3b7a20 */ /* 0x000fe20000400000 */
[----:B------:R-:W-:Y:S02]  /*19c0*/  ISETP.GE.AND P2, PT, R154, R54, PT ;  /* 0x000000369a00720c */ /* 0x000fe40003f46270 */
[----:B------:R-:W-:Y:S02]  /*19d0*/  FSEL R58, R58, -INF , P3 ;  /* 0xff8000003a3a7808 */ /* 0x000fe40001800000 */
[----:B------:R-:W-:Y:S01]  /*19e0*/  ISETP.GT.AND P3, PT, R154, R96, PT ;  /* 0x000000609a00720c */ /* 0x000fe20003f64270 */
[----:B------:R-:W-:Y:S01]  /*19f0*/  FMUL R70, R70, c[0x0][0x188] ;  /* 0x0000620046467a20 */ /* 0x000fe20000400000 */
[----:B------:R-:W-:Y:S01]  /*1a00*/  ISETP.GE.AND P1, PT, R3, R61, PT ;  /* 0x0000003d0300720c */ /* 0x000fe20003f26270 */
[----:B------:R-:W-:Y:S01]  /*1a10*/  FMUL R106, R106, c[0x0][0x188] ;  /* 0x000062006a6a7a20 */ /* 0x000fe20000400000 */
[----:B------:R-:W-:-:S02]  /*1a20*/  FSEL R94, R94, -INF , P2 ;  /* 0xff8000005e5e7808 */ /* 0x000fc40001000000 */
[----:B------:R-:W-:Y:S02]  /*1a30*/  ISETP.GE.AND P2, PT, R3, R96, PT ;  /* 0x000000600300720c */ /* 0x000fe40003f46270 */
[----:B------:R-:W-:Y:S02]  /*1a40*/  FSEL R61, R59, -INF , P3 ;  /* 0xff8000003b3d7808 */ /* 0x000fe40001800000 */
[----:B------:R-:W-:Y:S02]  /*1a50*/  FSEL R59, R70, -INF , P2 ;  /* 0xff800000463b7808 */ /* 0x000fe40001000000 */
[----:B------:R-:W-:Y:S02]  /*1a60*/  FMNMX R62, R58, R61, !PT ;  /* 0x0000003d3a3e7209 */ /* 0x000fe40007800000 */
[----:B------:R-:W-:Y:S02]  /*1a70*/  FSEL R106, R106, -INF , P6 ;  /* 0xff8000006a6a7808 */ /* 0x000fe40003000000 */
[----:B------:R-:W-:Y:S01]  /*1a80*/  ISETP.GE.AND P6, PT, R3, R54, PT ;  /* 0x000000360300720c */ /* 0x000fe20003fc6270 */
[----:B------:R-:W-:Y:S01]  /*1a90*/  FMUL R54, R56, c[0x0][0x188] ;  /* 0x0000620038367a20 */ /* 0x000fe20000400000 */
[----:B------:R-:W-:-:S02]  /*1aa0*/  IADD3 R56, R96, 0x8, RZ ;  /* 0x0000000860387810 */ /* 0x000fc40007ffe0ff */
[----:B------:R-:W-:Y:S02]  /*1ab0*/  FMNMX R63, R59, R62, !PT ;  /* 0x0000003e3b3f7209 */ /* 0x000fe40007800000 */
[----:B------:R-:W-:Y:S01]  /*1ac0*/  ISETP.GE.AND P3, PT, R3, R56, PT ;  /* 0x000000380300720c */ /* 0x000fe20003f66270 */
[----:B------:R-:W-:Y:S01]  /*1ad0*/  FMUL R56, R57, c[0x0][0x188] ;  /* 0x0000620039387a20 */ /* 0x000fe20000400000 */
[----:B------:R-:W-:Y:S02]  /*1ae0*/  FMNMX R62, R60, R63, !PT ;  /* 0x0000003f3c3e7209 */ /* 0x000fe40007800000 */
[----:B------:R-:W-:Y:S02]  /*1af0*/  FSEL R54, R54, -INF , P2 ;  /* 0xff80000036367808 */ /* 0x000fe40001000000 */
[----:B------:R-:W-:Y:S02]  /*1b00*/  ISETP.GT.AND P2, PT, R3, R96, PT ;  /* 0x000000600300720c */ /* 0x000fe40003f44270 */
[----:B------:R-:W-:Y:S01]  /*1b10*/  LOP3.LUT R57, R96, 0x39, RZ, 0xfc, !PT ;  /* 0x0000003960397812 */ /* 0x000fe200078efcff */
[----:B------:R-:W-:Y:S01]  /*1b20*/  FMUL R55, R68, c[0x0][0x188] ;  /* 0x0000620044377a20 */ /* 0x000fe20000400000 */
[----:B------:R-:W-:Y:S01]  /*1b30*/  FMNMX R62, R47, R62, !PT ;  /* 0x0000003e2f3e7209 */ /* 0x000fe20007800000 */
[----:B------:R-:W-:Y:S01]  /*1b40*/  FMUL R68, R95, c[0x0][0x188] ;  /* 0x000062005f447a20 */ /* 0x000fe20000400000 */
[----:B------:R-:W-:-:S02]  /*1b50*/  FSEL R56, R56, -INF , P2 ;  /* 0xff80000038387808 */ /* 0x000fc40001000000 */
[----:B------:R-:W-:Y:S02]  /*1b60*/  ISETP.GE.AND P2, PT, R154, R57, PT ;  /* 0x000000399a00720c */ /* 0x000fe40003f46270 */
[----:B------:R-:W-:Y:S02]  /*1b70*/  LOP3.LUT R96, R96, 0x20, RZ, 0xfc, !PT ;  /* 0x0000002060607812 */ /* 0x000fe400078efcff */
[----:B------:R-:W-:Y:S01]  /*1b80*/  FMNMX R62, R91, R62, !PT ;  /* 0x0000003e5b3e7209 */ /* 0x000fe20007800000 */
[----:B------:R-:W-:Y:S01]  /*1b90*/  FMUL R102, R102, c[0x0][0x188] ;  /* 0x0000620066667a20 */ /* 0x000fe20000400000 */
[----:B------:R-:W-:Y:S02]  /*1ba0*/  FSEL R68, R68, -INF , P2 ;  /* 0xff80000044447808 */ /* 0x000fe40001000000 */
[----:B------:R-:W-:Y:S02]  /*1bb0*/  ISETP.GE.AND P2, PT, R154, R96, PT ;  /* 0x000000609a00720c */ /* 0x000fe40003f46270 */
[----:B------:R-:W-:-:S02]  /*1bc0*/  FMNMX R62, R97, R62, !PT ;  /* 0x0000003e613e7209 */ /* 0x000fc40007800000 */
[----:B------:R-:W-:Y:S02]  /*1bd0*/  FSEL R55, R55, -INF , P3 ;  /* 0xff80000037377808 */ /* 0x000fe40001800000 */
[----:B------:R-:W-:Y:S02]  /*1be0*/  ISETP.GE.AND P3, PT, R3, R57, PT ;  /* 0x000000390300720c */ /* 0x000fe40003f66270 */
[----:B------:R-:W-:Y:S02]  /*1bf0*/  FSEL R138, R102, -INF , P2 ;  /* 0xff800000668a7808 */ /* 0x000fe40001000000 */
[----:B------:R-:W-:Y:S02]  /*1c00*/  FMNMX R57, R99, R62, !PT ;  /* 0x0000003e63397209 */ /* 0x000fe40007800000 */
[----:B------:R-:W-:Y:S02]  /*1c10*/  FMNMX R62, R54, R56, !PT ;  /* 0x00000038363e7209 */ /* 0x000fe40007800000 */
[----:B------:R-:W-:-:S02]  /*1c20*/  FMNMX R64, R138, R57, !PT ;  /* 0x000000398a407209 */ /* 0x000fc40007800000 */
[----:B------:R-:W-:Y:S02]  /*1c30*/  FMNMX R57, R55, R62, !PT ;  /* 0x0000003e37397209 */ /* 0x000fe40007800000 */
[----:B------:R-:W-:Y:S02]  /*1c40*/  FMNMX R64, R103, R64, !PT ;  /* 0x0000004067407209 */ /* 0x000fe40007800000 */
[----:B------:R-:W-:Y:S02]  /*1c50*/  FMNMX R62, R72, R57, !PT ;  /* 0x00000039483e7209 */ /* 0x000fe40007800000 */
[----:B------:R-:W-:Y:S02]  /*1c60*/  FMNMX R64, R101, R64, !PT ;  /* 0x0000004065407209 */ /* 0x000fe40007800000 */
[----:B------:R-:W-:Y:S02]  /*1c70*/  FMNMX R62, R69, R62, !PT ;  /* 0x0000003e453e7209 */ /* 0x000fe40007800000 */
[----:B------:R-:W-:-:S02]  /*1c80*/  FMNMX R57, R129, R64, !PT ;  /* 0x0000004081397209 */ /* 0x000fc40007800000 */
[----:B------:R-:W-:Y:S02]  /*1c90*/  FMNMX R62, R71, R62, !PT ;  /* 0x0000003e473e7209 */ /* 0x000fe40007800000 */
[----:B------:R-:W-:Y:S01]  /*1ca0*/  FMNMX R64, R106, R57, !PT ;  /* 0x000000396a407209 */ /* 0x000fe20007800000 */
[----:B------:R-:W-:Y:S01]  /*1cb0*/  FMUL R100, R100, c[0x0][0x188] ;  /* 0x0000620064647a20 */ /* 0x000fe20000400000 */
[----:B------:R-:W-:Y:S02]  /*1cc0*/  ISETP.GE.AND P2, PT, R3, R96, PT ;  /* 0x000000600300720c */ /* 0x000fe40003f46270 */
[----:B------:R-:W-:Y:S02]  /*1cd0*/  FMNMX R63, R107, R64, !PT ;  /* 0x000000406b3f7209 */ /* 0x000fe40007800000 */
[----:B------:R-:W-:Y:S02]  /*1ce0*/  FMNMX R57, R89, R62, !PT ;  /* 0x0000003e59397209 */ /* 0x000fe40007800000 */
[----:B------:R-:W-:Y:S01]  /*1cf0*/  FMNMX R63, R94, R63, !PT ;  /* 0x0000003f5e3f7209 */ /* 0x000fe20007800000 */
[----:B------:R-:W-:Y:S01]  /*1d00*/  FMUL R132, R52, c[0x0][0x188] ;  /* 0x0000620034847a20 */ /* 0x000fe20000400000 */
[----:B------:R-:W-:-:S02]  /*1d10*/  FSEL R102, R100, -INF , P2 ;  /* 0xff80000064667808 */ /* 0x000fc40001000000 */
[----:B------:R-:W-:Y:S02]  /*1d20*/  FMNMX R57, R88, R57, !PT ;  /* 0x0000003958397209 */ /* 0x000fe40007800000 */
[----:B------:R-:W-:Y:S02]  /*1d30*/  FMNMX R52, R68, R63, !PT ;  /* 0x0000003f44347209 */ /* 0x000fe40007800000 */
[----:B------:R-:W-:Y:S01]  /*1d40*/  FMNMX R57, R102, R57, !PT ;  /* 0x0000003966397209 */ /* 0x000fe20007800000 */
[----:B------:R-:W-:Y:S01]  /*1d50*/  FMUL R100, R53, c[0x0][0x188] ;  /* 0x0000620035647a20 */ /* 0x000fe20000400000 */
[----:B------:R-:W-:Y:S01]  /*1d60*/  FSEL R132, R132, -INF , P0 ;  /* 0xff80000084847808 */ /* 0x000fe20000000000 */
[----:B------:R-:W0:Y:S01]  /*1d70*/  SHFL.BFLY PT, R53, R52, 0x2, 0x1f ;  /* 0x0c401f0034357f89 */ /* 0x000e2200000e0000 */
[----:B------:R-:W-:Y:S01]  /*1d80*/  FMNMX R57, R90, R57, !PT ;  /* 0x000000395a397209 */ /* 0x000fe20007800000 */
[----:B------:R-:W-:Y:S01]  /*1d90*/  FMUL R104, R104, c[0x0][0x188] ;  /* 0x0000620068687a20 */ /* 0x000fe20000400000 */
[----:B------:R-:W-:-:S02]  /*1da0*/  FSEL R100, R100, -INF , P4 ;  /* 0xff80000064647808 */ /* 0x000fc40002000000 */
[----:B------:R-:W-:Y:S01]  /*1db0*/  FMNMX R57, R132, R57, !PT ;  /* 0x0000003984397209 */ /* 0x000fe20007800000 */
[----:B------:R-:W-:Y:S01]  /*1dc0*/  FMUL R98, R105, c[0x0][0x188] ;  /* 0x0000620069627a20 */ /* 0x000fe20000400000 */
[----:B------:R-:W-:Y:S02]  /*1dd0*/  FSEL R104, R104, -INF , P5 ;  /* 0xff80000068687808 */ /* 0x000fe40002800000 */
[----:B------:R-:W-:Y:S01]  /*1de0*/  FMNMX R57, R100, R57, !PT ;  /* 0x0000003964397209 */ /* 0x000fe20007800000 */
[----:B------:R-:W-:Y:S01]  /*1df0*/  FMUL R92, R92, c[0x0][0x188] ;  /* 0x000062005c5c7a20 */ /* 0x000fe20000400000 */
[----:B------:R-:W-:Y:S02]  /*1e00*/  FSEL R98, R98, -INF , P1 ;  /* 0xff80000062627808 */ /* 0x000fe40000800000 */
[----:B------:R-:W-:Y:S01]  /*1e10*/  FMNMX R57, R104, R57, !PT ;  /* 0x0000003968397209 */ /* 0x000fe20007800000 */
[----:B------:R-:W-:Y:S01]  /*1e20*/  FMUL R93, R93, c[0x0][0x188] ;  /* 0x000062005d5d7a20 */ /* 0x000fe20000400000 */
[----:B------:R-:W-:-:S02]  /*1e30*/  FSEL R96, R92, -INF , P6 ;  /* 0xff8000005c607808 */ /* 0x000fc40003000000 */
[----:B------:R-:W-:Y:S02]  /*1e40*/  FMNMX R57, R98, R57, !PT ;  /* 0x0000003962397209 */ /* 0x000fe40007800000 */
[----:B------:R-:W-:Y:S02]  /*1e50*/  FSEL R95, R93, -INF , P3 ;  /* 0xff8000005d5f7808 */ /* 0x000fe40001800000 */
[----:B------:R-:W-:Y:S02]  /*1e60*/  FMNMX R62, R96, R57, !PT ;  /* 0x00000039603e7209 */ /* 0x000fe40007800000 */
[----:B0-----:R-:W-:Y:S02]  /*1e70*/  FMNMX R57, R52, R53, !PT ;  /* 0x0000003534397209 */ /* 0x001fe40007800000 */
[----:B------:R-:W-:-:S03]  /*1e80*/  FMNMX R62, R95, R62, !PT ;  /* 0x0000003e5f3e7209 */ /* 0x000fc60007800000 */
[----:B------:R-:W0:Y:S04]  /*1e90*/  SHFL.BFLY PT, R52, R57, 0x1, 0x1f ;  /* 0x0c201f0039347f89 */ /* 0x000e2800000e0000 */
[----:B------:R-:W1:Y:S01]  /*1ea0*/  SHFL.BFLY PT, R53, R62, 0x2, 0x1f ;  /* 0x0c401f003e357f89 */ /* 0x000e6200000e0000 */
[----:B0-----:R-:W-:Y:S02]  /*1eb0*/  FMNMX R64, R57, R52, !PT ;  /* 0x0000003439407209 */ /* 0x001fe40007800000 */
[----:B-1----:R-:W-:-:S05]  /*1ec0*/  FMNMX R52, R62, R53, !PT ;  /* 0x000000353e347209 */ /* 0x002fca0007800000 */
[----:B------:R-:W0:Y:S04]  /*1ed0*/  SHFL.BFLY PT, R53, R52, 0x1, 0x1f ;  /* 0x0c201f0034357f89 */ /* 0x000e2800000e0000 */
[----:B--2---:R0:W-:Y:S04]  /*1ee0*/  STS.U16 [R0], R45 ;  /* 0x0000002d00007388 */ /* 0x0041e80000000400 */
[----:B----4-:R-:W-:Y:S04]  /*1ef0*/  STS.U16 [R0+0x400], R46 ;  /* 0x0004002e00007388 */ /* 0x010fe80000000400 */
[----:B---3--:R1:W-:Y:S04]  /*1f00*/  STS.U16 [R0+0x800], R44 ;  /* 0x0008002c00007388 */ /* 0x0083e80000000400 */
[----:B-----5:R-:W-:Y:S04]  /*1f10*/  STS.U16 [R0+0xc00], R73 ;  /* 0x000c004900007388 */ /* 0x020fe80000000400 */
[----:B------:R-:W-:Y:S04]  /*1f20*/  STS.U16 [R149+0x100], R137 ;  /* 0x0001008995007388 */ /* 0x000fe80000000400 */
[----:B------:R-:W-:Y:S04]  /*1f30*/  STS.U16 [R149+0x500], R133 ;  /* 0x0005008595007388 */ /* 0x000fe80000000400 */
[----:B------:R-:W-:Y:S04]  /*1f40*/  STS.U16 [R149+0x900], R147 ;  /* 0x0009009395007388 */ /* 0x000fe80000000400 */
[----:B------:R-:W-:Y:S04]  /*1f50*/  STS.U16 [R149+0xd00], R148 ;  /* 0x000d009495007388 */ /* 0x000fe80000000400 */
[----:B------:R2:W-:Y:S04]  /*1f60*/  STS.U16 [R158+0x200], R134 ;  /* 0x000200869e007388 */ /* 0x0005e80000000400 */
[----:B------:R-:W-:Y:S04]  /*1f70*/  STS.U16 [R158+0x600], R146 ;  /* 0x000600929e007388 */ /* 0x000fe80000000400 */
[----:B------:R3:W-:Y:S04]  /*1f80*/  STS.U16 [R158+0xa00], R136 ;  /* 0x000a00889e007388 */ /* 0x0007e80000000400 */
[----:B------:R-:W-:Y:S04]  /*1f90*/  STS.U16 [R158+0xe00], R145 ;  /* 0x000e00919e007388 */ /* 0x000fe80000000400 */
[----:B------:R4:W-:Y:S04]  /*1fa0*/  STS.U16 [R157+0x300], R135 ;  /* 0x000300879d007388 */ /* 0x0009e80000000400 */
[----:B------:R-:W-:Y:S04]  /*1fb0*/  STS.U16 [R157+0x700], R75 ;  /* 0x0007004b9d007388 */ /* 0x000fe80000000400 */
[----:B------:R-:W-:Y:S04]  /*1fc0*/  STS.U16 [R157+0xb00], R144 ;  /* 0x000b00909d007388 */ /* 0x000fe80000000400 */
[----:B------:R5:W-:Y:S01]  /*1fd0*/  STS.U16 [R157+0xf00], R74 ;  /* 0x000f004a9d007388 */ /* 0x000be20000000400 */
[----:B0-----:R-:W-:-:S02]  /*1fe0*/  FMNMX R45, R52, R53, !PT ;  /* 0x00000035342d7209 */ /* 0x001fc40007800000 */
[----:B-1----:R-:W-:Y:S02]  /*1ff0*/  FMNMX R44, R64, R5, !PT ;  /* 0x00000005402c7209 */ /* 0x002fe40007800000 */
[----:B------:R-:W-:-:S03]  /*2000*/  FMNMX R45, R45, R112, !PT ;  /* 0x000000702d2d7209 */ /* 0x000fc60007800000 */
[--C-:B------:R-:W-:Y:S02]  /*2010*/  FADD R58, R58, -R44.reuse ;  /* 0x8000002c3a3a7221 */ /* 0x100fe40000000000 */
[--C-:B------:R-:W-:Y:S02]  /*2020*/  FADD R54, R54, -R45.reuse ;  /* 0x8000002d36367221 */ /* 0x100fe40000000000 */
[----:B------:R-:W-:Y:S02]  /*2030*/  FADD R59, R59, -R44 ;  /* 0x8000002c3b3b7221 */ /* 0x000fe40000000000 */
[----:B------:R-:W-:Y:S02]  /*2040*/  FADD R56, R56, -R45 ;  /* 0x8000002d38387221 */ /* 0x000fe40000000000 */
[----:B------:R-:W-:Y:S02]  /*2050*/  FMUL R54, R54, 1.4426950216293334961 ;  /* 0x3fb8aa3b36367820 */ /* 0x000fe40000400000 */
[----:B------:R-:W-:-:S02]  /*2060*/  FMUL R58, R58, 1.4426950216293334961 ;  /* 0x3fb8aa3b3a3a7820 */ /* 0x000fc40000400000 */
[----:B------:R-:W-:Y:S02]  /*2070*/  FMUL R59, R59, 1.4426950216293334961 ;  /* 0x3fb8aa3b3b3b7820 */ /* 0x000fe40000400000 */
[----:B------:R-:W-:Y:S01]  /*2080*/  FMUL R56, R56, 1.4426950216293334961 ;  /* 0x3fb8aa3b38387820 */ /* 0x000fe20000400000 */
[----:B--2---:R0:W-:Y:S01]  /*2090*/  MUFU.EX2 R134, R54 ;  /* 0x0000003600867308 */ /* 0x0041e20000000800 */
[----:B------:R-:W-:Y:S01]  /*20a0*/  FADD R46, R55, -R45 ;  /* 0x8000002d372e7221 */ /* 0x000fe20000000000 */
[----:B------:R-:W-:Y:S06]  /*20b0*/  BAR.SYNC.DEFER_BLOCKING 0x0 ;  /* 0x0000000000007b1d */ /* 0x000fec0000010000 */
[----:B------:R-:W-:Y:S01]  /*20c0*/  MUFU.EX2 R70, R58 ;  /* 0x0000003a00467308 */ /* 0x000fe20000000800 */
[----:B---3--:R-:W-:-:S07]  /*20d0*/  FMUL R136, R46, 1.4426950216293334961 ;  /* 0x3fb8aa3b2e887820 */ /* 0x008fce0000400000 */
[----:B------:R-:W-:Y:S01]  /*20e0*/  MUFU.EX2 R133, R59 ;  /* 0x0000003b00857308 */ /* 0x000fe20000000800 */
[----:B------:R-:W-:-:S07]  /*20f0*/  FADD R5, -R44, R5 ;  /* 0x000000052c057221 */ /* 0x000fce0000000100 */
[----:B----4-:R1:W-:Y:S01]  /*2100*/  MUFU.EX2 R135, R56 ;  /* 0x0000003800877308 */ /* 0x0103e20000000800 */
[----:B0-----:R-:W0:Y:S01]  /*2110*/  LDSM.16.M88.4 R52, [R6] ;  /* 0x000000000634783b */ /* 0x001e220000000200 */
[----:B------:R-:W-:-:S03]  /*2120*/  FADD R46, -R45, R112 ;  /* 0x000000702d2e7221 */ /* 0x000fc60000000100 */
[----:B-1----:R-:W1:Y:S01]  /*2130*/  LDSM.16.M88.4 R56, [R6+0x800] ;  /* 0x000800000638783b */ /* 0x002e620000000200 */
[--C-:B------:R-:W-:Y:S02]  /*2140*/  FADD R61, R61, -R44.reuse ;  /* 0x8000002c3d3d7221 */ /* 0x100fe40000000000 */
[----:B------:R-:W-:Y:S02]  /*2150*/  FADD R60, R60, -R44 ;  /* 0x8000002c3c3c7221 */ /* 0x000fe40000000000 */
[----:B------:R-:W-:Y:S02]  /*2160*/  FADD R72, R72, -R45 ;  /* 0x8000002d48487221 */ /* 0x000fe40000000000 */
[----:B------:R-:W-:Y:S02]  /*2170*/  FMUL R5, R5, 1.4426950216293334961 ;  /* 0x3fb8aa3b05057820 */ /* 0x000fe40000400000 */
[----:B------:R-:W-:Y:S02]  /*2180*/  FMUL R46, R46, 1.4426950216293334961 ;  /* 0x3fb8aa3b2e2e7820 */ /* 0x000fe40000400000 */
[----:B------:R-:W-:-:S02]  /*2190*/  FMUL R61, R61, 1.4426950216293334961 ;  /* 0x3fb8aa3b3d3d7820 */ /* 0x000fc40000400000 */
[----:B------:R-:W-:Y:S02]  /*21a0*/  FMUL R60, R60, 1.4426950216293334961 ;  /* 0x3fb8aa3b3c3c7820 */ /* 0x000fe40000400000 */
[----:B------:R-:W-:Y:S01]  /*21b0*/  FMUL R72, R72, 1.4426950216293334961 ;  /* 0x3fb8aa3b48487820 */ /* 0x000fe20000400000 */
[----:B------:R-:W2:Y:S08]  /*21c0*/  MUFU.EX2 R5, R5 ;  /* 0x0000000500057308 */ /* 0x000eb00000000800 */
[----:B------:R-:W-:Y:S08]  /*21d0*/  MUFU.EX2 R46, R46 ;  /* 0x0000002e002e7308 */ /* 0x000ff00000000800 */
[----:B------:R-:W-:Y:S08]  /*21e0*/  MUFU.EX2 R137, R61 ;  /* 0x0000003d00897308 */ /* 0x000ff00000000800 */
[----:B------:R3:W4:Y:S08]  /*21f0*/  MUFU.EX2 R105, R60 ;  /* 0x0000003c00697308 */ /* 0x0007300000000800 */
[----:B------:R-:W-:Y:S01]  /*2200*/  MUFU.EX2 R136, R136 ;  /* 0x0000008800887308 */ /* 0x000fe20000000800 */
[----:B---3--:R-:W3:Y:S07]  /*2210*/  LDSM.16.M88.4 R60, [R6+0x400] ;  /* 0x00040000063c783b */ /* 0x008eee0000000200 */
[----:B------:R0:W1:Y:S01]  /*2220*/  MUFU.EX2 R112, R72 ;  /* 0x0000004800707308 */ /* 0x0000620000000800 */
[----:B--2---:R-:W-:-:S02]  /*2230*/  FMUL R66, R5, R86 ;  /* 0x0000005605427220 */ /* 0x004fc40000400000 */
[----:B------:R-:W-:Y:S01]  /*2240*/  FMUL R67, R5, R87 ;  /* 0x0000005705437220 */ /* 0x000fe20000400000 */
[----:B----4-:R-:W-:Y:S01]  /*2250*/  F2FP.PACK_AB R87, R105, R133 ;  /* 0x000000856957723e */ /* 0x010fe200000000ff */
[C---:B------:R-:W-:Y:S01]  /*2260*/  FMUL R64, R46.reuse, R84 ;  /* 0x000000542e407220 */ /* 0x040fe20000400000 */
[----:B------:R-:W-:Y:S01]  /*2270*/  F2FP.PACK_AB R84, R135, R134 ;  /* 0x000000868754723e */ /* 0x000fe200000000ff */
[C---:B------:R-:W-:Y:S01]  /*2280*/  FMUL R65, R46.reuse, R85 ;  /* 0x000000552e417220 */ /* 0x040fe20000400000 */
[----:B------:R-:W-:Y:S01]  /*2290*/  F2FP.PACK_AB R85, R137, R70 ;  /* 0x000000468955723e */ /* 0x000fe200000000ff */
[C---:B-----5:R-:W-:Y:S02]  /*22a0*/  FMUL R74, R5.reuse, R82 ;  /* 0x00000052054a7220 */ /* 0x060fe40000400000 */
[----:B------:R-:W-:Y:S02]  /*22b0*/  FMUL R75, R5, R83 ;  /* 0x00000053054b7220 */ /* 0x000fe40000400000 */
[----:B0-----:R-:W-:-:S02]  /*22c0*/  FMUL R72, R46, R80 ;  /* 0x000000502e487220 */ /* 0x001fc40000400000 */
[----:B------:R-:W-:Y:S01]  /*22d0*/  FMUL R73, R46, R81 ;  /* 0x000000512e497220 */ /* 0x000fe20000400000 */
[----:B-1----:R-:W-:Y:S01]  /*22e0*/  F2FP.PACK_AB R86, R112, R136 ;  /* 0x000000887056723e */ /* 0x002fe200000000ff */
[--C-:B------:R-:W-:Y:S02]  /*22f0*/  FADD R91, R91, -R44.reuse ;  /* 0x8000002c5b5b7221 */ /* 0x100fe40000000000 */
[----:B------:R-:W-:Y:S02]  /*2300*/  FADD R68, R68, -R44 ;  /* 0x8000002c44447221 */ /* 0x000fe40000000000 */
[--C-:B------:R-:W-:Y:S02]  /*2310*/  FADD R69, R69, -R45.reuse ;  /* 0x8000002d45457221 */ /* 0x100fe40000000000 */
[----:B------:R-:W-:Y:S01]  /*2320*/  FADD R71, R71, -R45 ;  /* 0x8000002d47477221 */ /* 0x000fe20000000000 */
[----:B------:R-:W-:Y:S01]  /*2330*/  HMMA.16816.F32 R64, R84, R52, R64 ;  /* 0x000000345440723c */ /* 0x000fe20000001840 */
[----:B------:R-:W-:-:S02]  /*2340*/  FMUL R92, R68, 1.4426950216293334961 ;  /* 0x3fb8aa3b445c7820 */ /* 0x000fc40000400000 */
[----:B------:R-:W-:-:S04]  /*2350*/  FADD R80, R70, R137 ;  /* 0x0000008946507221 */ /* 0x000fc80000000000 */
[----:B------:R-:W-:Y:S01]  /*2360*/  FMUL R53, R91, 1.4426950216293334961 ;  /* 0x3fb8aa3b5b357820 */ /* 0x000fe20000400000 */
[----:B------:R-:W-:Y:S01]  /*2370*/  HMMA.16816.F32 R72, R84, R56, R72 ;  /* 0x000000385448723c */ /* 0x000fe20000001848 */
[----:B------:R-:W-:-:S06]  /*2380*/  FMUL R91, R69, 1.4426950216293334961 ;  /* 0x3fb8aa3b455b7820 */ /* 0x000fcc0000400000 */
[----:B------:R-:W-:Y:S02]  /*2390*/  FMUL R56, R71, 1.4426950216293334961 ;  /* 0x3fb8aa3b47387820 */ /* 0x000fe40000400000 */
[----:B------:R-:W0:Y:S01]  /*23a0*/  LDSM.16.M88.4 R68, [R6+0xc00] ;  /* 0x000c00000644783b */ /* 0x000e220000000200 */
[----:B------:R-:W-:Y:S02]  /*23b0*/  FADD R47, R47, -R44 ;  /* 0x8000002c2f2f7221 */ /* 0x000fe40000000000 */
[C---:B------:R-:W-:Y:S02]  /*23c0*/  FMUL R50, R5.reuse, R50 ;  /* 0x0000003205327220 */ /* 0x040fe40000400000 */
[----:B------:R-:W-:Y:S02]  /*23d0*/  FMUL R51, R5, R51 ;  /* 0x0000003305337220 */ /* 0x000fe40000400000 */
[C---:B------:R-:W-:Y:S02]  /*23e0*/  FMUL R48, R46.reuse, R48 ;  /* 0x000000302e307220 */ /* 0x040fe40000400000 */
[----:B------:R-:W-:-:S02]  /*23f0*/  FMUL R49, R46, R49 ;  /* 0x000000312e317220 */ /* 0x000fc40000400000 */
[----:B------:R-:W-:Y:S02]  /*2400*/  FMUL R47, R47, 1.4426950216293334961 ;  /* 0x3fb8aa3b2f2f7820 */ /* 0x000fe40000400000 */
[--C-:B------:R-:W-:Y:S02]  /*2410*/  FADD R97, R97, -R44.reuse ;  /* 0x8000002c61617221 */ /* 0x100fe40000000000 */
[--C-:B------:R-:W-:Y:S02]  /*2420*/  FADD R89, R89, -R45.reuse ;  /* 0x8000002d59597221 */ /* 0x100fe40000000000 */
[----:B------:R-:W-:Y:S01]  /*2430*/  FADD R88, R88, -R45 ;  /* 0x8000002d58587221 */ /* 0x000fe20000000000 */
[----:B------:R-:W1:Y:S01]  /*2440*/  MUFU.EX2 R81, R47 ;  /* 0x0000002f00517308 */ /* 0x000e620000000800 */
[----:B------:R-:W-:Y:S01]  /*2450*/  FADD R99, R99, -R44 ;  /* 0x8000002c63637221 */ /* 0x000fe20000000000 */
[----:B---3--:R-:W-:Y:S01]  /*2460*/  HMMA.16816.F32 R48, R84, R60, R48 ;  /* 0x0000003c5430723c */ /* 0x008fe20000001830 */
[----:B------:R-:W-:-:S02]  /*2470*/  FMUL R88, R88, 1.4426950216293334961 ;  /* 0x3fb8aa3b58587820 */ /* 0x000fc40000400000 */
[----:B------:R-:W-:-:S03]  /*2480*/  FADD R106, R106, -R44 ;  /* 0x8000002c6a6a7221 */ /* 0x000fc60000000000 */
[----:B------:R-:W2:Y:S01]  /*2490*/  MUFU.EX2 R91, R91 ;  /* 0x0000005b005b7308 */ /* 0x000ea20000000800 */
[----:B------:R-:W-:Y:S02]  /*24a0*/  FMUL R60, R97, 1.4426950216293334961 ;  /* 0x3fb8aa3b613c7820 */ /* 0x000fe40000400000 */
[----:B------:R-:W-:Y:S02]  /*24b0*/  FMUL R61, R89, 1.4426950216293334961 ;  /* 0x3fb8aa3b593d7820 */ /* 0x000fe40000400000 */
[----:B------:R-:W-:Y:S02]  /*24c0*/  FMUL R52, R99, 1.4426950216293334961 ;  /* 0x3fb8aa3b63347820 */ /* 0x000fe40000400000 */
[----:B------:R-:W-:Y:S01]  /*24d0*/  FADD R135, R134, R135 ;  /* 0x0000008786877221 */ /* 0x000fe20000000000 */
[----:B------:R-:W3:Y:S01]  /*24e0*/  MUFU.EX2 R53, R53 ;  /* 0x0000003500357308 */ /* 0x000ee20000000800 */
[----:B------:R-:W-:Y:S02]  /*24f0*/  FADD R138, R138, -R44 ;  /* 0x8000002c8a8a7221 */ /* 0x000fe40000000000 */
[----:B------:R-:W-:-:S02]  /*2500*/  FMUL R93, R106, 1.4426950216293334961 ;  /* 0x3fb8aa3b6a5d7820 */ /* 0x000fc40000400000 */
[----:B------:R-:W-:-:S03]  /*2510*/  FADD R106, R133, R80 ;  /* 0x00000050856a7221 */ /* 0x000fc60000000000 */
[----:B------:R-:W4:Y:S01]  /*2520*/  MUFU.EX2 R89, R56 ;  /* 0x0000003800597308 */ /* 0x000f220000000800 */
[----:B------:R-:W-:Y:S02]  /*2530*/  FADD R102, R102, -R45 ;  /* 0x8000002d66667221 */ /* 0x000fe40000000000 */
[----:B------:R-:W-:Y:S02]  /*2540*/  FADD R135, R136, R135 ;  /* 0x0000008788877221 */ /* 0x000fe40000000000 */
[----:B------:R-:W-:-:S03]  /*2550*/  FMUL R57, R138, 1.4426950216293334961 ;  /* 0x3fb8aa3b8a397820 */ /* 0x000fc60000400000 */
[----:B------:R-:W-:Y:S01]  /*2560*/  MUFU.EX2 R60, R60 ;  /* 0x0000003c003c7308 */ /* 0x000fe20000000800 */
[----:B------:R-:W-:Y:S02]  /*2570*/  FADD R103, R103, -R44 ;  /* 0x8000002c67677221 */ /* 0x000fe40000000000 */
[----:B------:R-:W-:-:S05]  /*2580*/  FMUL R78, R5, R78 ;  /* 0x0000004e054e7220 */ /* 0x000fca0000400000 */
[----:B------:R-:W-:Y:S01]  /*2590*/  MUFU.EX2 R61, R61 ;  /* 0x0000003d003d7308 */ /* 0x000fe20000000800 */
[----:B------:R-:W-:Y:S02]  /*25a0*/  FMUL R79, R5, R79 ;  /* 0x0000004f054f7220 */ /* 0x000fe40000400000 */
[----:B------:R-:W-:-:S05]  /*25b0*/  FMUL R76, R46, R76 ;  /* 0x0000004c2e4c7220 */ /* 0x000fca0000400000 */
[----:B------:R-:W5:Y:S01]  /*25c0*/  MUFU.EX2 R88, R88 ;  /* 0x0000005800587308 */ /* 0x000f620000000800 */
[----:B------:R-:W-:Y:S02]  /*25d0*/  FMUL R77, R46, R77 ;  /* 0x0000004d2e4d7220 */ /* 0x000fe40000400000 */
[----:B------:R-:W-:Y:S02]  /*25e0*/  FADD R106, R105, R106 ;  /* 0x0000006a696a7221 */ /* 0x000fe40000000000 */
[----:B------:R-:W-:-:S03]  /*25f0*/  FMUL R82, R102, 1.4426950216293334961 ;  /* 0x3fb8aa3b66527820 */ /* 0x000fc60000400000 */
[----:B------:R-:W0:Y:S01]  /*2600*/  MUFU.EX2 R52, R52 ;  /* 0x0000003400347308 */ /* 0x000e220000000800 */
[----:B------:R-:W-:Y:S02]  /*2610*/  FADD R90, R90, -R45 ;  /* 0x8000002d5a5a7221 */ /* 0x000fe40000000000 */
[----:B------:R-:W-:Y:S02]  /*2620*/  FADD R112, R112, R135 ;  /* 0x0000008770707221 */ /* 0x000fe40000000000 */
[----:B------:R-:W-:Y:S02]  /*2630*/  FMUL R99, R103, 1.4426950216293334961 ;  /* 0x3fb8aa3b67637820 */ /* 0x000fe40000400000 */
[----:B------:R-:W-:Y:S01]  /*2640*/  FADD R101, R101, -R44 ;  /* 0x8000002c65657221 */ /* 0x000fe20000000000 */
[----:B------:R-:W3:Y:S01]  /*2650*/  MUFU.EX2 R57, R57 ;  /* 0x0000003900397308 */ /* 0x000ee20000000800 */
[----:B-1----:R-:W-:Y:S02]  /*2660*/  FADD R106, R81, R106 ;  /* 0x0000006a516a7221 */ /* 0x002fe40000000000 */
[----:B------:R-:W-:-:S02]  /*2670*/  FMUL R90, R90, 1.4426950216293334961 ;  /* 0x3fb8aa3b5a5a7820 */ /* 0x000fc40000400000 */
[--C-:B------:R-:W-:Y:S02]  /*2680*/  FADD R132, R132, -R45.reuse ;  /* 0x8000002d84847221 */ /* 0x100fe40000000000 */
[----:B--2---:R-:W-:Y:S01]  /*2690*/  FADD R112, R91, R112 ;  /* 0x000000705b707221 */ /* 0x004fe20000000000 */
[----:B------:R5:W1:Y:S01]  /*26a0*/  MUFU.EX2 R56, R82 ;  /* 0x0000005200387308 */ /* 0x000a620000000800 */
[----:B------:R-:W-:Y:S01]  /*26b0*/  FMUL R97, R101, 1.4426950216293334961 ;  /* 0x3fb8aa3b65617820 */ /* 0x000fe20000400000 */
[----:B0-----:R-:W-:Y:S01]  /*26c0*/  HMMA.16816.F32 R76, R84, R68, R76 ;  /* 0x00000044544c723c */ /* 0x001fe2000000184c */
[----:B------:R-:W-:Y:S02]  /*26d0*/  FADD R129, R129, -R44 ;  /* 0x8000002c81817221 */ /* 0x000fe40000000000 */
[----:B------:R-:W-:Y:S02]  /*26e0*/  FMUL R132, R132, 1.4426950216293334961 ;  /* 0x3fb8aa3b84847820 */ /* 0x000fe40000400000 */
[----:B------:R-:W-:Y:S01]  /*26f0*/  FADD R80, R100, -R45 ;  /* 0x8000002d64507221 */ /* 0x000fe20000000000 */
[----:B------:R-:W0:Y:S01]  /*2700*/  MUFU.EX2 R99, R99 ;  /* 0x0000006300637308 */ /* 0x000e220000000800 */
[----:B---3--:R-:W-:-:S02]  /*2710*/  FADD R69, R53, R106 ;  /* 0x0000006a35457221 */ /* 0x008fc40000000000 */
[----:B----4-:R-:W-:Y:S02]  /*2720*/  FADD R112, R89, R112 ;  /* 0x0000007059707221 */ /* 0x010fe40000000000 */
[----:B------:R-:W-:-:S03]  /*2730*/  FMUL R101, R129, 1.4426950216293334961 ;  /* 0x3fb8aa3b81657820 */ /* 0x000fc60000400000 */
[----:B------:R2:W3:Y:S01]  /*2740*/  MUFU.EX2 R102, R90 ;  /* 0x0000005a00667308 */ /* 0x0004e20000000800 */
[----:B-----5:R-:W-:Y:S01]  /*2750*/  F2FP.PACK_AB R82, R88, R61 ;  /* 0x0000003d5852723e */ /* 0x020fe200000000ff */
[----:B------:R-:W-:Y:S01]  /*2760*/  FADD R69, R60, R69 ;  /* 0x000000453c457221 */ /* 0x000fe20000000000 */
[----:B------:R-:W-:Y:S01]  /*2770*/  F2FP.PACK_AB R81, R53, R81 ;  /* 0x000000513551723e */ /* 0x000fe200000000ff */
[----:B------:R-:W-:Y:S01]  /*2780*/  FADD R104, R104, -R45 ;  /* 0x8000002d68687221 */ /* 0x000fe20000000000 */
[----:B------:R-:W-:Y:S01]  /*2790*/  F2FP.PACK_AB R83, R52, R60 ;  /* 0x0000003c3453723e */ /* 0x000fe200000000ff */
[----:B------:R-:W-:Y:S02]  /*27a0*/  FMUL R103, R80, 1.4426950216293334961 ;  /* 0x3fb8aa3b50677820 */ /* 0x000fe40000400000 */
[----:B------:R-:W4:Y:S01]  /*27b0*/  MUFU.EX2 R97, R97 ;  /* 0x0000006100617308 */ /* 0x000f220000000800 */
[----:B------:R-:W-:Y:S01]  /*27c0*/  FADD R61, R61, R112 ;  /* 0x000000703d3d7221 */ /* 0x000fe20000000000 */
[----:B------:R-:W-:Y:S01]  /*27d0*/  F2FP.PACK_AB R80, R89, R91 ;  /* 0x0000005b5950723e */ /* 0x000fe200000000ff */
[----:B------:R-:W-:-:S02]  /*27e0*/  FADD R107, R107, -R44 ;  /* 0x8000002c6b6b7221 */ /* 0x000fc40000000000 */
[----:B------:R-:W-:-:S03]  /*27f0*/  FADD R60, R52, R69 ;  /* 0x00000045343c7221 */ /* 0x000fc60000000000 */
[----:B------:R-:W-:Y:S01]  /*2800*/  MUFU.EX2 R100, R132 ;  /* 0x0000008400647308 */ /* 0x000fe20000000800 */
[----:B------:R-:W-:Y:S02]  /*2810*/  FMUL R104, R104, 1.4426950216293334961 ;  /* 0x3fb8aa3b68687820 */ /* 0x000fe40000400000 */
[----:B------:R-:W-:Y:S02]  /*2820*/  FADD R53, R98, -R45 ;  /* 0x8000002d62357221 */ /* 0x000fe40000000000 */
[----:B------:R-:W-:-:S03]  /*2830*/  FADD R61, R88, R61 ;  /* 0x0000003d583d7221 */ /* 0x000fc60000000000 */
[----:B------:R-:W5:Y:S01]  /*2840*/  MUFU.EX2 R101, R101 ;  /* 0x0000006500657308 */ /* 0x000f620000000800 */
[----:B------:R-:W-:Y:S01]  /*2850*/  FADD R47, R94, -R44 ;  /* 0x8000002c5e2f7221 */ /* 0x000fe20000000000 */
[----:B------:R-:W-:Y:S01]  /*2860*/  HMMA.16816.F32 R64, R80, R54, R64 ;  /* 0x000000365040723c */ /* 0x000fe20000001840 */
[----:B------:R-:W-:Y:S01]  /*2870*/  FADD R52, R96, -R45 ;  /* 0x8000002d60347221 */ /* 0x000fe20000000000 */
[----:B--2---:R-:W-:Y:S01]  /*2880*/  LDSM.16.M88.4 R88, [R156] ;  /* 0x000000009c58783b */ /* 0x004fe20000000200 */
[----:B------:R-:W-:-:S03]  /*2890*/  FMUL R107, R107, 1.4426950216293334961 ;  /* 0x3fb8aa3b6b6b7820 */ /* 0x000fc60000400000 */
[----:B------:R2:W0:Y:S01]  /*28a0*/  MUFU.EX2 R68, R103 ;  /* 0x0000006700447308 */ /* 0x0004220000000800 */
[----:B------:R-:W-:Y:S02]  /*28b0*/  FADD R60, R57, R60 ;  /* 0x0000003c393c7221 */ /* 0x000fe40000000000 */
[----:B------:R-:W-:Y:S02]  /*28c0*/  FMUL R53, R53, 1.4426950216293334961 ;  /* 0x3fb8aa3b35357820 */ /* 0x000fe40000400000 */
[----:B-1----:R-:W-:-:S03]  /*28d0*/  FADD R61, R56, R61 ;  /* 0x0000003d383d7221 */ /* 0x002fc60000000000 */
[----:B------:R-:W1:Y:S01]  /*28e0*/  MUFU.EX2 R93, R93 ;  /* 0x0000005d005d7308 */ /* 0x000e620000000800 */
[----:B------:R-:W-:Y:S02]  /*28f0*/  FMUL R47, R47, 1.4426950216293334961 ;  /* 0x3fb8aa3b2f2f7820 */ /* 0x000fe40000400000 */
[----:B------:R-:W-:Y:S02]  /*2900*/  FMUL R54, R52, 1.4426950216293334961 ;  /* 0x3fb8aa3b34367820 */ /* 0x000fe40000400000 */
[----:B------:R-:W-:-:S03]  /*2910*/  FADD R52, R95, -R45 ;  /* 0x8000002d5f347221 */ /* 0x000fc60000000000 */
[----:B------:R5:W1:Y:S01]  /*2920*/  MUFU.EX2 R98, R104 ;  /* 0x0000006800627308 */ /* 0x000a620000000800 */
[----:B0-----:R-:W-:Y:S02]  /*2930*/  FADD R60, R99, R60 ;  /* 0x0000003c633c7221 */ /* 0x001fe40000000000 */
[----:B---3--:R-:W-:Y:S02]  /*2940*/  FADD R61, R102, R61 ;  /* 0x0000003d663d7221 */ /* 0x008fe40000000000 */
[----:B--2---:R-:W-:-:S03]  /*2950*/  FMUL R103, R52, 1.4426950216293334961 ;  /* 0x3fb8aa3b34677820 */ /* 0x004fc60000400000 */
[----:B------:R-:W0:Y:S01]  /*2960*/  MUFU.EX2 R94, R107 ;  /* 0x0000006b005e7308 */ /* 0x000e220000000800 */
[----:B----4-:R-:W-:-:S07]  /*2970*/  FADD R52, R97, R60 ;  /* 0x0000003c61347221 */ /* 0x010fce0000000000 */
[----:B------:R2:W3:Y:S01]  /*2980*/  MUFU.EX2 R96, R53 ;  /* 0x0000003500607308 */ /* 0x0004e20000000800 */
[----:B-----5:R-:W-:-:S07]  /*2990*/  FADD R104, R101, R52 ;  /* 0x0000003465687221 */ /* 0x020fce0000000000 */
[----:B------:R-:W4:Y:S01]  /*29a0*/  MUFU.EX2 R47, R47 ;  /* 0x0000002f002f7308 */ /* 0x000f220000000800 */
[----:B--2---:R-:W-:Y:S01]  /*29b0*/  FADD R53, R100, R61 ;  /* 0x0000003d64357221 */ /* 0x004fe20000000000 */
[----:B------:R-:W-:Y:S01]  /*29c0*/  HMMA.16816.F32 R84, R80, R62, R48 ;  /* 0x0000003e5054723c */ /* 0x000fe20000001830 */
[----:B------:R-:W2:Y:S05]  /*29d0*/  LDSM.16.M88.4 R60, [R156+0x800] ;  /* 0x000800009c3c783b */ /* 0x000eaa0000000200 */
[----:B------:R5:W0:Y:S01]  /*29e0*/  MUFU.EX2 R95, R54 ;  /* 0x00000036005f7308 */ /* 0x000a220000000800 */
[----:B------:R-:W-:-:S07]  /*29f0*/  FADD R69, R68, R53 ;  /* 0x0000003544457221 */ /* 0x000fce0000000000 */
[----:B------:R-:W2:Y:S01]  /*2a00*/  MUFU.EX2 R92, R92 ;  /* 0x0000005c005c7308 */ /* 0x000ea20000000800 */
[----:B-1----:R-:W-:Y:S01]  /*2a10*/  FADD R105, R93, R104 ;  /* 0x000000685d697221 */ /* 0x002fe20000000000 */
[----:B-----5:R-:W-:Y:S01]  /*2a20*/  LDSM.16.M88.4 R52, [R156+0xc00] ;  /* 0x000c00009c34783b */ /* 0x020fe20000000200 */
[----:B------:R-:W-:-:S05]  /*2a30*/  FADD R69, R98, R69 ;  /* 0x0000004562457221 */ /* 0x000fca0000000000 */
[----:B------:R-:W1:Y:S01]  /*2a40*/  MUFU.EX2 R103, R103 ;  /* 0x0000006700677308 */ /* 0x000e620000000800 */
[----:B------:R-:W-:Y:S01]  /*2a50*/  HMMA.16816.F32 R72, R80, R58, R72 ;  /* 0x0000003a5048723c */ /* 0x000fe20000001848 */
[----:B0-----:R-:W-:Y:S01]  /*2a60*/  FADD R104, R94, R105 ;  /* 0x000000695e687221 */ /* 0x001fe20000000000 */
[----:B------:R-:W-:Y:S05]  /*2a70*/  LDSM.16.M88.4 R48, [R156+0x400] ;  /* 0x000400009c30783b */ /* 0x000fea0000000200 */
[----:B---3--:R-:W-:Y:S02]  /*2a80*/  FADD R58, R96, R69 ;  /* 0x00000045603a7221 */ /* 0x008fe40000000000 */
[----:B----4-:R-:W-:-:S02]  /*2a90*/  FADD R59, R47, R104 ;  /* 0x000000682f3b7221 */ /* 0x010fc40000000000 */
[----:B------:R-:W-:Y:S01]  /*2aa0*/  FADD R58, R95, R58 ;  /* 0x0000003a5f3a7221 */ /* 0x000fe20000000000 */
[----:B------:R-:W-:Y:S07]  /*2ab0*/  HMMA.16816.F32 R76, R80, R70, R76 ;  /* 0x00000046504c723c */ /* 0x000fee000000184c */
[----:B--2---:R-:W-:Y:S02]  /*2ac0*/  FADD R81, R92, R59 ;  /* 0x0000003b5c517221 */ /* 0x004fe40000000000 */
[----:B-1----:R-:W-:-:S03]  /*2ad0*/  FADD R80, R103, R58 ;  /* 0x0000003a67507221 */ /* 0x002fc60000000000 */
[----:B------:R-:W0:Y:S04]  /*2ae0*/  SHFL.BFLY PT, R82, R81, 0x2, 0x1f ;  /* 0x0c401f0051527f89 */ /* 0x000e2800000e0000 */
[----:B------:R-:W1:Y:S01]  /*2af0*/  SHFL.BFLY PT, R83, R80, 0x2, 0x1f ;  /* 0x0c401f0050537f89 */ /* 0x000e6200000e0000 */
[----:B------:R-:W-:Y:S02]  /*2b00*/  F2FP.PACK_AB R56, R102, R56 ;  /* 0x000000386638723e */ /* 0x000fe400000000ff */
[----:B------:R-:W-:Y:S02]  /*2b10*/  F2FP.PACK_AB R57, R99, R57 ;  /* 0x000000396339723e */ /* 0x000fe400000000ff */
[----:B------:R-:W-:Y:S02]  /*2b20*/  F2FP.PACK_AB R58, R68, R100 ;  /* 0x00000064443a723e */ /* 0x000fe400000000ff */
[----:B------:R-:W-:-:S07]  /*2b30*/  F2FP.PACK_AB R59, R101, R97 ;  /* 0x00000061653b723e */ /* 0x000fce00000000ff */
[C---:B------:R-:W-:Y:S07]  /*2b40*/  HMMA.16816.F32 R72, R56.reuse, R60, R72 ;  /* 0x0000003c3848723c */ /* 0x040fee0000001848 */
[----:B0-----:R-:W-:Y:S01]  /*2b50*/  FADD R60, R81, R82 ;  /* 0x00000052513c7221 */ /* 0x001fe20000000000 */
[C---:B------:R-:W-:Y:S07]  /*2b60*/  HMMA.16816.F32 R76, R56.reuse, R52, R76 ;  /* 0x00000034384c723c */ /* 0x040fee000000184c */
[----:B-1----:R-:W-:Y:S01]  /*2b70*/  FADD R52, R80, R83 ;  /* 0x0000005350347221 */ /* 0x002fe20000000000 */
[----:B------:R-:W0:Y:S01]  /*2b80*/  SHFL.BFLY PT, R61, R60, 0x1, 0x1f ;  /* 0x0c201f003c3d7f89 */ /* 0x000e2200000e0000 */
[C---:B------:R-:W-:Y:S03]  /*2b90*/  HMMA.16816.F32 R68, R56.reuse, R88, R64 ;  /* 0x000000583844723c */ /* 0x040fe60000001840 */
[----:B------:R-:W1:Y:S05]  /*2ba0*/  SHFL.BFLY PT, R53, R52, 0x1, 0x1f ;  /* 0x0c201f0034357f89 */ /* 0x000e6a00000e0000 */
[----:B------:R-:W-:Y:S01]  /*2bb0*/  HMMA.16816.F32 R64, R56, R48, R84 ;  /* 0x000000303840723c */ /* 0x000fe20000001854 */
[----:B------:R-:W-:-:S06]  /*2bc0*/  UIADD3 UR4, UR4, 0x40, URZ ;  /* 0x0000004004047890 */ /* 0x000fcc000fffe03f */
[----:B------:R-:W-:Y:S02]  /*2bd0*/  ISETP.LE.AND P0, PT, R161, UR4, PT ;  /* 0x00000004a1007c0c */ /* 0x000fe4000bf03270 */
[----:B------:R-:W-:Y:S02]  /*2be0*/  F2FP.PACK_AB R56, R96, R98 ;  /* 0x000000626038723e */ /* 0x000fe400000000ff */
[----:B------:R-:W-:Y:S02]  /*2bf0*/  F2FP.PACK_AB R57, R94, R93 ;  /* 0x0000005d5e39723e */ /* 0x000fe400000000ff */
[----:B------:R-:W-:Y:S02]  /*2c00*/  F2FP.PACK_AB R58, R103, R95 ;  /* 0x0000005f673a723e */ /* 0x000fe400000000ff */
[----:B------:R-:W-:Y:S01]  /*2c10*/  F2FP.PACK_AB R59, R92, R47 ;  /* 0x0000002f5c3b723e */ /* 0x000fe200000000ff */
[----:B0-----:R-:W-:Y:S02]  /*2c20*/  FADD R60, R60, R61 ;  /* 0x0000003d3c3c7221 */ /* 0x001fe40000000000 */
[----:B------:R-:W-:-:S02]  /*2c30*/  IMAD.MOV.U32 R47, RZ, RZ, 0x40 ;  /* 0x00000040ff2f7424 */ /* 0x000fc400078e00ff */
[----:B-1----:R-:W-:Y:S02]  /*2c40*/  FADD R53, R52, R53 ;  /* 0x0000003534357221 */ /* 0x002fe40000000000 */
[----:B------:R-:W-:Y:S01]  /*2c50*/  HMMA.16816.F32 R84, R56, R90, R68 ;  /* 0x0000005a3854723c */ /* 0x000fe20000001844 */
[----:B------:R-:W-:Y:S01]  /*2c60*/  FFMA R113, R5, R113, R60 ;  /* 0x0000007105717223 */ /* 0x000fe2000000003c */
[----:B------:R-:W-:Y:S01]  /*2c70*/  MOV R112, R45 ;  /* 0x0000002d00707202 */ /* 0x000fe20000000f00 */
[C---:B------:R-:W-:Y:S02]  /*2c80*/  IMAD R2, R47.reuse, c[0x0][0x1b4], R2 ;  /* 0x00006d002f027a24 */ /* 0x040fe400078e0202 */
[----:B------:R-:W-:-:S03]  /*2c90*/  IMAD R4, R47, c[0x0][0x1a4], R4 ;  /* 0x000069002f047a24 */ /* 0x000fc600078e0204 */
[----:B------:R-:W-:Y:S01]  /*2ca0*/  HMMA.16816.F32 R48, R56, R50, R64 ;  /* 0x000000323830723c */ /* 0x000fe20000001840 */
[----:B------:R-:W-:Y:S02]  /*2cb0*/  FFMA R128, R46, R128, R53 ;  /* 0x000000802e807223 */ /* 0x000fe40000000035 */
[----:B------:R-:W-:-:S05]  /*2cc0*/  IMAD.MOV.U32 R5, RZ, RZ, R44 ;  /* 0x000000ffff057224 */ /* 0x000fca00078e002c */
[C---:B------:R-:W-:Y:S08]  /*2cd0*/  HMMA.16816.F32 R80, R56.reuse, R62, R72 ;  /* 0x0000003e3850723c */ /* 0x040ff00000001848 */
[----:B------:R-:W-:Y:S01]  /*2ce0*/  HMMA.16816.F32 R76, R56, R54, R76 ;  /* 0x00000036384c723c */ /* 0x000fe2000000184c */
[----:B------:R-:W-:Y:S01]  /*2cf0*/  @P0 CALL.REL.NOINC `(.L_x_0) ;  /* 0x0000001000000944 */ /* 0x000fe20003c00000 */
[----:B------:R-:W-:Y:S06]  /*2d00*/  BRA `(.L_x_1) ;  /* 0xffffe1c000007947 */ /* 0x000fec000383ffff */
.L_x_0:
[----:B------:R-:W1:Y:S01]  /*2d10*/  S2R R32, SR_CTAID.Y ;  /* 0x0000000000207919 */ /* 0x000e620000002600 */
[----:B0-----:R-:W-:Y:S01]  /*2d20*/  SHF.L.U32 R2, R160, 0x2, RZ ;  /* 0x00000002a0027819 */ /* 0x001fe200000006ff */
[C---:B------:R-:W-:Y:S01]  /*2d30*/  FMUL R0, R128.reuse, 8388608 ;  /* 0x4b00000080007820 */ /* 0x040fe20000400000 */
[----:B------:R-:W-:Y:S01]  /*2d40*/  FSETP.GEU.AND P3, PT, R128, 1.175494350822287508e-38, PT ;  /* 0x008000008000780b */ /* 0x000fe20003f6e000 */
[----:B------:R-:W-:Y:S01]  /*2d50*/  IMAD R6, R155, c[0x0][0x1c4], RZ ;  /* 0x000071009b067a24 */ /* 0x000fe200078e02ff */
[----:B------:R-:W-:Y:S01]  /*2d60*/  LOP3.LUT R5, R2, 0xb8, RZ, 0xc0, !PT ;  /* 0x000000b802057812 */ /* 0x000fe200078ec0ff */
[C---:B------:R-:W-:Y:S01]  /*2d70*/  FMUL R2, R113.reuse, 8388608 ;  /* 0x4b00000071027820 */ /* 0x040fe20000400000 */
[----:B------:R-:W-:Y:S01]  /*2d80*/  FSEL R31, R0, R128, !P3 ;  /* 0x00000080001f7208 */ /* 0x000fe20005800000 */
[----:B------:R-:W-:Y:S01]  /*2d90*/  IMAD.SHL.U32 R10, R160, 0x40, RZ ;  /* 0x00000040a00a7824 */ /* 0x000fe200078e00ff */
[----:B------:R-:W-:Y:S01]  /*2da0*/  FSETP.GEU.AND P4, PT, R113, 1.175494350822287508e-38, PT ;  /* 0x008000007100780b */ /* 0x000fe20003f8e000 */
[C---:B------:R-:W-:Y:S01]  /*2db0*/  IMAD.SHL.U32 R8, R6.reuse, 0x2, RZ ;  /* 0x0000000206087824 */ /* 0x040fe200078e00ff */
[----:B------:R-:W-:Y:S01]  /*2dc0*/  IADD3 R0, R31, -0x3f3504f3, RZ ;  /* 0xc0cafb0d1f007810 */ /* 0x000fe20007ffe0ff */
[----:B------:R-:W-:Y:S01]  /*2dd0*/  IMAD.HI R9, R6, 0x2, RZ ;  /* 0x0000000206097827 */ /* 0x000fe200078e02ff */
[----:B------:R-:W-:Y:S01]  /*2de0*/  FSEL R30, R2, R113, !P4 ;  /* 0x00000071021e7208 */ /* 0x000fe20006000000 */
[----:B------:R-:W-:Y:S01]  /*2df0*/  BAR.SYNC.DEFER_BLOCKING 0x0 ;  /* 0x0000000000007b1d */ /* 0x000fe20000010000 */
[C---:B------:R-:W-:Y:S01]  /*2e00*/  SHF.L.U32 R7, R160.reuse, 0x3, RZ ;  /* 0x00000003a0077819 */ /* 0x040fe200000006ff */
[----:B------:R-:W-:Y:S01]  /*2e10*/  IMAD.SHL.U32 R6, R160, 0x80, RZ ;  /* 0x00000080a0067824 */ /* 0x000fe200078e00ff */
[----:B------:R-:W-:Y:S01]  /*2e20*/  LOP3.LUT R2, R0, 0xff800000, RZ, 0xc0, !PT ;  /* 0xff80000000027812 */ /* 0x000fe200078ec0ff */
[----:B------:R-:W-:Y:S01]  /*2e30*/  IMAD.MOV.U32 R27, RZ, RZ, 0x3dc6b27f ;  /* 0x3dc6b27fff1b7424 */ /* 0x000fe200078e00ff */
[----:B------:R-:W-:Y:S01]  /*2e40*/  IADD3 R0, R30, -0x3f3504f3, RZ ;  /* 0xc0cafb0d1e007810 */ /* 0x000fe20007ffe0ff */
[----:B------:R-:W-:Y:S01]  /*2e50*/  IMAD R159, R159, c[0x0][0x1c8], RZ ;  /* 0x000072009f9f7a24 */ /* 0x000fe200078e02ff */
[----:B------:R-:W-:Y:S01]  /*2e60*/  LOP3.LUT R11, R5, 0x40, R10, 0xf8, !PT ;  /* 0x00000040050b7812 */ /* 0x000fe200078ef80a */
[----:B------:R-:W-:Y:S01]  /*2e70*/  IMAD R165, R165, c[0x0][0x1c8], RZ ;  /* 0x00007200a5a57a24 */ /* 0x000fe200078e02ff */
[----:B------:R-:W-:Y:S01]  /*2e80*/  LOP3.LUT R13, R7, 0x180, RZ, 0xc0, !PT ;  /* 0x00000180070d7812 */ /* 0x000fe200078ec0ff */
[----:B-1----:R-:W-:Y:S01]  /*2e90*/  IMAD R4, R32, c[0x0][0x1c0], RZ ;  /* 0x0000700020047a24 */ /* 0x002fe200078e02ff */
[----:B------:R-:W-:-:S02]  /*2ea0*/  SHF.R.U32.HI R7, RZ, 0x1, R160 ;  /* 0x00000001ff077819 */ /* 0x000fc400000116a0 */
[----:B------:R-:W-:Y:S01]  /*2eb0*/  LOP3.LUT R5, R0, 0xff800000, RZ, 0xc0, !PT ;  /* 0xff80000000057812 */ /* 0x000fe200078ec0ff */
[----:B------:R-:W-:Y:S01]  /*2ec0*/  IMAD R13, R164, 0x10, R13 ;  /* 0x00000010a40d7824 */ /* 0x000fe200078e020d */
[C---:B------:R-:W-:Y:S01]  /*2ed0*/  SHF.L.U32 R3, R4.reuse, 0x1, RZ ;  /* 0x0000000104037819 */ /* 0x040fe200000006ff */
[----:B------:R-:W-:Y:S01]  /*2ee0*/  IMAD.HI R4, R4, 0x2, RZ ;  /* 0x0000000204047827 */ /* 0x000fe200078e02ff */
[----:B------:R-:W-:Y:S02]  /*2ef0*/  FSEL R0, RZ, -23, P3 ;  /* 0xc1b80000ff007808 */ /* 0x000fe40001800000 */
[----:B------:R-:W-:Y:S02]  /*2f00*/  IADD3 R28, P0, P5, R8, c[0x0][0x178], R3 ;  /* 0x00005e00081c7a10 */ /* 0x000fe40007d1e003 */
[----:B------:R-:W-:Y:S01]  /*2f10*/  FSETP.GT.AND P3, PT, |R128|, 8.50705917302346158658e+37, PT ;  /* 0x7e8000008000780b */ /* 0x000fe20003f64200 */
[----:B------:R-:W0:Y:S01]  /*2f20*/  I2F R3, R2 ;  /* 0x0000000200037306 */ /* 0x000e220000201400 */
[----:B------:R-:W-:-:S02]  /*2f30*/  FSETP.GT.AND P1, PT, |R113|, 8.50705917302346158658e+37, PT ;  /* 0x7e8000007100780b */ /* 0x000fc40003f24200 */
[----:B------:R-:W-:Y:S02]  /*2f40*/  IADD3.X R29, R9, c[0x0][0x17c], R4, P0, P5 ;  /* 0x00005f00091d7a10 */ /* 0x000fe400007ea404 */
[----:B------:R-:W-:Y:S02]  /*2f50*/  LOP3.LUT R15, R7, 0x4, RZ, 0xc0, !PT ;  /* 0x00000004070f7812 */ /* 0x000fe400078ec0ff */
[----:B------:R-:W-:Y:S01]  /*2f60*/  FSEL R4, RZ, -23, P4 ;  /* 0xc1b80000ff047808 */ /* 0x000fe20002000000 */
[----:B------:R-:W1:Y:S01]  /*2f70*/  I2F R7, R5 ;  /* 0x0000000500077306 */ /* 0x000e620000201400 */
[C---:B------:R-:W-:Y:S02]  /*2f80*/  FSETP.GEU.AND P4, PT, |R128|.reuse, 1.175494350822287508e-38, PT ;  /* 0x008000008000780b */ /* 0x040fe40003f8e200 */
[C---:B------:R-:W-:Y:S01]  /*2f90*/  FSETP.GEU.AND P2, PT, |R113|.reuse, 1.175494350822287508e-38, PT ;  /* 0x008000007100780b */ /* 0x040fe20003f4e200 */
[----:B------:R-:W-:Y:S01]  /*2fa0*/  @P3 FMUL R128, R128, 0.25 ;  /* 0x3e80000080803820 */ /* 0x000fe20000400000 */
[----:B------:R-:W-:Y:S01]  /*2fb0*/  SHF.R.S32.HI R8, RZ, 0x4, R160 ;  /* 0x00000004ff087819 */ /* 0x000fe200000114a0 */
[----:B------:R-:W-:Y:S01]  /*2fc0*/  @P1 FMUL R113, R113, 0.25 ;  /* 0x3e80000071711820 */ /* 0x000fe20000400000 */
[----:B------:R-:W-:Y:S01]  /*2fd0*/  LOP3.LUT P0, RZ, R160, 0x60, RZ, 0xc0, !PT ;  /* 0x00000060a0ff7812 */ /* 0x000fe2000780c0ff */
[----:B0-----:R-:W-:Y:S01]  /*2fe0*/  FFMA.FTZ R0, R3, 1.1920928955078125e-07, R0 ;  /* 0x3400000003007823 */ /* 0x001fe20000010000 */
[----:B------:R-:W-:Y:S01]  /*2ff0*/  LOP3.LUT R13, R13, 0x48, R160, 0x78, !PT ;  /* 0x000000480d0d7812 */ /* 0x000fe200078e78a0 */
[----:B------:R-:W-:Y:S01]  /*3000*/  @P3 FMUL R48, R48, 0.25 ;  /* 0x3e80000030303820 */ /* 0x000fe20000400000 */
[----:B------:R-:W-:Y:S01]  /*3010*/  SGXT R8, R8, 0x1 ;  /* 0x000000010808781a */ /* 0x000fe20000000200 */
[----:B------:R-:W-:Y:S01]  /*3020*/  @P3 FMUL R84, R84, 0.25 ;  /* 0x3e80000054543820 */ /* 0x000fe20000400000 */
[----:B------:R-:W-:Y:S01]  /*3030*/  LEA R15, R164, R15, 0x3 ;  /* 0x0000000fa40f7211 */ /* 0x000fe200078e18ff */
[----:B------:R-:W-:Y:S01]  /*3040*/  @!P4 FMUL R128, R128, 16777216 ;  /* 0x4b8000008080c820 */ /* 0x000fe20000400000 */
[----:B------:R-:W-:Y:S01]  /*3050*/  LOP3.LUT R160, R160, 0x10, RZ, 0xc0, !PT ;  /* 0x00000010a0a07812 */ /* 0x000fe200078ec0ff */
[----:B------:R-:W-:Y:S01]  /*3060*/  @!P2 FMUL R113, R113, 16777216 ;  /* 0x4b8000007171a820 */ /* 0x000fe20000400000 */
[----:B------:R-:W-:Y:S01]  /*3070*/  LOP3.LUT R24, R11, 0x240, R8, 0x78, !PT ;  /* 0x000002400b187812 */ /* 0x000fe200078e7808 */
[----:B-1----:R-:W-:Y:S01]  /*3080*/  FFMA.FTZ R18, R7, 1.1920928955078125e-07, R4 ;  /* 0x3400000007127823 */ /* 0x002fe20000010004 */
[----:B------:R-:W-:Y:S01]  /*3090*/  LEA R160, R160, R15, 0x2 ;  /* 0x0000000fa0a07211 */ /* 0x000fe200078e10ff */
[----:B------:R-:W0:Y:S01]  /*30a0*/  MUFU.RCP R7, R128 ;  /* 0x0000008000077308 */ /* 0x000e220000001000 */
[----:B------:R-:W-:Y:S01]  /*30b0*/  @P3 FMUL R77, R77, 0.25 ;  /* 0x3e8000004d4d3820 */ /* 0x000fe20000400000 */
[----:B------:R-:W-:Y:S01]  /*30c0*/  LOP3.LUT R25, R13, 0x600, R6, 0xf8, !PT ;  /* 0x000006000d197812 */ /* 0x000fe200078ef806 */
[----:B------:R-:W-:Y:S01]  /*30d0*/  @P3 FMUL R76, R76, 0.25 ;  /* 0x3e8000004c4c3820 */ /* 0x000fe20000400000 */
[----:B------:R-:W-:Y:S01]  /*30e0*/  IADD3 R2, R31, -R2, RZ ;  /* 0x800000021f027210 */ /* 0x000fe20007ffe0ff */
[----:B------:R-:W-:Y:S01]  /*30f0*/  @P3 FMUL R81, R81, 0.25 ;  /* 0x3e80000051513820 */ /* 0x000fe20000400000 */
[----:B------:R-:W-:Y:S01]  /*3100*/  LOP3.LUT R163, R163, 0x78, RZ, 0xc0, !PT ;  /* 0x00000078a3a37812 */ /* 0x000fe200078ec0ff */
[----:B------:R-:W-:Y:S01]  /*3110*/  @P3 FMUL R80, R80, 0.25 ;  /* 0x3e80000050503820 */ /* 0x000fe20000400000 */
[----:B------:R-:W1:Y:S01]  /*3120*/  MUFU.RCP R3, R113 ;  /* 0x0000007100037308 */ /* 0x000e620000001000 */
[----:B------:R-:W-:-:S02]  /*3130*/  @P3 FMUL R49, R49, 0.25 ;  /* 0x3e80000031313820 */ /* 0x000fc40000400000 */
[----:B------:R-:W-:Y:S02]  /*3140*/  @P1 FMUL R78, R78, 0.25 ;  /* 0x3e8000004e4e1820 */ /* 0x000fe40000400000 */
[----:B------:R-:W-:Y:S02]  /*3150*/  @P1 FMUL R82, R82, 0.25 ;  /* 0x3e80000052521820 */ /* 0x000fe40000400000 */
[----:B------:R-:W-:Y:S02]  /*3160*/  @P3 FMUL R85, R85, 0.25 ;  /* 0x3e80000055553820 */ /* 0x000fe40000400000 */
[----:B------:R-:W-:Y:S02]  /*3170*/  @P1 FMUL R79, R79, 0.25 ;  /* 0x3e8000004f4f1820 */ /* 0x000fe40000400000 */
[----:B------:R-:W-:Y:S02]  /*3180*/  @P1 FMUL R83, R83, 0.25 ;  /* 0x3e80000053531820 */ /* 0x000fe40000400000 */
[----:B------:R-:W-:-:S02]  /*3190*/  @P1 FMUL R51, R51, 0.25 ;  /* 0x3e80000033331820 */ /* 0x000fc40000400000 */
[----:B------:R-:W-:Y:S02]  /*31a0*/  @P1 FMUL R50, R50, 0.25 ;  /* 0x3e80000032321820 */ /* 0x000fe40000400000 */
[----:B------:R-:W-:Y:S02]  /*31b0*/  @P1 FMUL R87, R87, 0.25 ;  /* 0x3e80000057571820 */ /* 0x000fe40000400000 */
[----:B------:R-:W-:Y:S01]  /*31c0*/  @P1 FMUL R86, R86, 0.25 ;  /* 0x3e80000056561820 */ /* 0x000fe20000400000 */
[----:B------:R-:W-:Y:S01]  /*31d0*/  ISETP.GE.U32.AND P1, PT, R30, 0x7f800000, PT ;  /* 0x7f8000001e00780c */ /* 0x000fe20003f26070 */
[----:B------:R-:W-:Y:S02]  /*31e0*/  @!P4 FMUL R48, R48, 16777216 ;  /* 0x4b8000003030c820 */ /* 0x000fe40000400000 */
[----:B------:R-:W-:Y:S02]  /*31f0*/  @!P4 FMUL R84, R84, 16777216 ;  /* 0x4b8000005454c820 */ /* 0x000fe40000400000 */
[----:B------:R-:W-:-:S02]  /*3200*/  @!P4 FMUL R77, R77, 16777216 ;  /* 0x4b8000004d4dc820 */ /* 0x000fc40000400000 */
[----:B------:R-:W-:Y:S02]  /*3210*/  @!P4 FMUL R76, R76, 16777216 ;  /* 0x4b8000004c4cc820 */ /* 0x000fe40000400000 */
[----:B------:R-:W-:Y:S02]  /*3220*/  @!P4 FMUL R81, R81, 16777216 ;  /* 0x4b8000005151c820 */ /* 0x000fe40000400000 */
[----:B------:R-:W-:Y:S02]  /*3230*/  @!P4 FMUL R80, R80, 16777216 ;  /* 0x4b8000005050c820 */ /* 0x000fe40000400000 */
        /* <DEDUP_REMOVED lines=9> */
[----:B------:R-:W-:Y:S01]  /*32d0*/  @!P2 FMUL R86, R86, 16777216 ;  /* 0x4b8000005656a820 */ /* 0x000fe20000400000 */
[----:B------:R-:W-:Y:S01]  /*32e0*/  ISETP.GE.U32.AND P2, PT, R31, 0x7f800000, PT ;  /* 0x7f8000001f00780c */ /* 0x000fe20003f46070 */
[C---:B0-----:R-:W-:Y:S02]  /*32f0*/  FMUL R17, R7.reuse, R48 ;  /* 0x0000003007117220 */ /* 0x041fe40000400000 */
[C---:B------:R-:W-:Y:S02]  /*3300*/  FMUL R20, R7.reuse, R84 ;  /* 0x0000005407147220 */ /* 0x040fe40000400000 */
[C---:B------:R-:W-:Y:S02]  /*3310*/  FMUL R8, R7.reuse, R77 ;  /* 0x0000004d07087220 */ /* 0x040fe40000400000 */
[----:B------:R-:W-:Y:S01]  /*3320*/  FMUL R9, R7, R76 ;  /* 0x0000004c07097220 */ /* 0x000fe20000400000 */
[----:B------:R-:W-:Y:S01]  /*3330*/  F2FP.PACK_AB R22, R17, R20 ;  /* 0x000000141116723e */ /* 0x000fe200000000ff */
[----:B------:R-:W-:-:S02]  /*3340*/  FMUL R15, R7, R81 ;  /* 0x00000051070f7220 */ /* 0x000fc40000400000 */
[C---:B------:R-:W-:Y:S02]  /*3350*/  FMUL R10, R7.reuse, R80 ;  /* 0x00000050070a7220 */ /* 0x040fe40000400000 */
[----:B------:R-:W-:Y:S01]  /*3360*/  FMUL R16, R7, R49 ;  /* 0x0000003107107220 */ /* 0x000fe20000400000 */
[----:B------:R-:W-:Y:S01]  /*3370*/  F2FP.PACK_AB R17, R8, R15 ;  /* 0x0000000f0811723e */ /* 0x000fe200000000ff */
[----:B-1----:R-:W-:Y:S01]  /*3380*/  FMUL R6, R3, R78 ;  /* 0x0000004e03067220 */ /* 0x002fe20000400000 */
[----:B------:R-:W-:Y:S01]  /*3390*/  F2FP.PACK_AB R23, R9, R10 ;  /* 0x0000000a0917723e */ /* 0x000fe200000000ff */
[----:B------:R-:W-:Y:S01]  /*33a0*/  FMUL R13, R3, R82 ;  /* 0x00000052030d7220 */ /* 0x000fe20000400000 */
[----:B------:R-:W-:Y:S01]  /*33b0*/  LOP3.LUT R9, R25, 0x8, RZ, 0x3c, !PT ;  /* 0x0000000819097812 */ /* 0x000fe200078e3cff */
[----:B------:R-:W-:Y:S02]  /*33c0*/  FMUL R7, R7, R85 ;  /* 0x0000005507077220 */ /* 0x000fe40000400000 */
[C---:B------:R-:W-:Y:S01]  /*33d0*/  FMUL R4, R3.reuse, R79 ;  /* 0x0000004f03047220 */ /* 0x040fe20000400000 */
[----:B------:R-:W-:Y:S01]  /*33e0*/  F2FP.PACK_AB R15, R6, R13 ;  /* 0x0000000d060f723e */ /* 0x000fe200000000ff */
[C---:B------:R-:W-:Y:S01]  /*33f0*/  FMUL R11, R3.reuse, R83 ;  /* 0x00000053030b7220 */ /* 0x040fe20000400000 */
[----:B------:R-:W-:Y:S01]  /*3400*/  F2FP.PACK_AB R16, R16, R7 ;  /* 0x000000071010723e */ /* 0x000fe200000000ff */
[C---:B------:R-:W-:Y:S01]  /*3410*/  FMUL R12, R3.reuse, R51 ;  /* 0x00000033030c7220 */ /* 0x040fe20000400000 */
[----:B------:R-:W-:Y:S01]  /*3420*/  LOP3.LUT R6, R24, 0x8, RZ, 0x3c, !PT ;  /* 0x0000000818067812 */ /* 0x000fe200078e3cff */
[C---:B------:R-:W-:Y:S01]  /*3430*/  FMUL R14, R3.reuse, R50 ;  /* 0x00000032030e7220 */ /* 0x040fe20000400000 */
[----:B------:R-:W-:Y:S01]  /*3440*/  F2FP.PACK_AB R13, R4, R11 ;  /* 0x0000000b040d723e */ /* 0x000fe200000000ff */
[C---:B------:R-:W-:Y:S01]  /*3450*/  FMUL R19, R3.reuse, R87 ;  /* 0x0000005703137220 */ /* 0x040fe20000400000 */
[----:B------:R0:W-:Y:S01]  /*3460*/  STS.64 [R24], R22 ;  /* 0x0000001618007388 */ /* 0x0001e20000000a00 */
[----:B------:R-:W-:-:S02]  /*3470*/  FMUL R21, R3, R86 ;  /* 0x0000005603157220 */ /* 0x000fc40000400000 */
[----:B------:R-:W-:Y:S01]  /*3480*/  FADD R2, R2, -1 ;  /* 0xbf80000002027421 */ /* 0x000fe20000000000 */
[----:B------:R-:W-:Y:S01]  /*3490*/  F2FP.PACK_AB R12, R12, R19 ;  /* 0x000000130c0c723e */ /* 0x000fe200000000ff */
[----:B------:R1:W-:Y:S01]  /*34a0*/  STS.64 [R24+0x100], R16 ;  /* 0x0001001018007388 */ /* 0x0003e20000000a00 */
[----:B------:R-:W-:Y:S01]  /*34b0*/  F2FP.PACK_AB R14, R14, R21 ;  /* 0x000000150e0e723e */ /* 0x000fe200000000ff */
[----:B------:R-:W-:Y:S02]  /*34c0*/  FFMA.FTZ R3, R2, R27, -0.16845393180847167969 ;  /* 0xbe2c7f3002037423 */ /* 0x000fe4000001001b */
[----:B------:R2:W-:Y:S01]  /*34d0*/  STS.64 [R6+0x500], R12 ;  /* 0x0005000c06007388 */ /* 0x0005e20000000a00 */
[----:B------:R-:W-:Y:S02]  /*34e0*/  IMAD.IADD R5, R30, 0x1, -R5 ;  /* 0x000000011e057824 */ /* 0x000fe400078e0a05 */
[C---:B------:R-:W-:Y:S01]  /*34f0*/  FFMA.FTZ R3, R2.reuse, R3, 0.1716887056827545166 ;  /* 0x3e2fcf2a02037423 */ /* 0x040fe20000010003 */
[----:B------:R3:W-:Y:S01]  /*3500*/  STS.64 [R6+0x400], R14 ;  /* 0x0004000e06007388 */ /* 0x0007e20000000a00 */
[----:B------:R-:W-:Y:S01]  /*3510*/  FADD R20, R5, -1 ;  /* 0xbf80000005147421 */ /* 0x000fe20000000000 */
[----:B0-----:R-:W-:Y:S01]  /*3520*/  MOV R22, c[0x0][0x1c8] ;  /* 0x0000720000167a02 */ /* 0x001fe20000000f00 */
[----:B------:R-:W-:Y:S01]  /*3530*/  FFMA.FTZ R3, R2, R3, -0.17900948226451873779 ;  /* 0xbe374e4302037423 */ /* 0x000fe20000010003 */
[----:B------:R-:W-:Y:S01]  /*3540*/  BAR.SYNC.DEFER_BLOCKING 0x0 ;  /* 0x0000000000007b1d */ /* 0x000fe20000010000 */
[----:B------:R-:W-:Y:S01]  /*3550*/  FFMA.FTZ R5, R20, R27, -0.16845393180847167969 ;  /* 0xbe2c7f3014057423 */ /* 0x000fe2000001001b */
[----:B-1----:R-:W-:Y:S01]  /*3560*/  LEA R16, P3, R165, R28, 0x1 ;  /* 0x0000001ca5107211 */ /* 0x002fe200078608ff */
[----:B------:R-:W-:-:S02]  /*3570*/  FFMA.FTZ R3, R2, R3, 0.20512372255325317383 ;  /* 0x3e520bf402037423 */ /* 0x000fc40000010003 */
[----:B------:R-:W-:Y:S01]  /*3580*/  FFMA.FTZ R5, R20, R5, 0.1716887056827545166 ;  /* 0x3e2fcf2a14057423 */ /* 0x000fe20000010005 */
[----:B------:R-:W-:Y:S01]  /*3590*/  LEA.HI.X.SX32 R17, R165, R29, 0x1, P3 ;  /* 0x0000001da5117211 */ /* 0x000fe200018f0eff */
[----:B------:R-:W-:Y:S02]  /*35a0*/  FFMA.FTZ R3, R2, R3, -0.24046532809734344482 ;  /* 0xbe763c8b02037423 */ /* 0x000fe40000010003 */
[----:B------:R-:W-:Y:S02]  /*35b0*/  FFMA.FTZ R5, R20, R5, -0.17900948226451873779 ;  /* 0xbe374e4314057423 */ /* 0x000fe40000010005 */
[----:B------:R-:W-:Y:S02]  /*35c0*/  FFMA.FTZ R3, R2, R3, 0.28857114911079406738 ;  /* 0x3e93bf9902037423 */ /* 0x000fe40000010003 */
[----:B------:R-:W-:Y:S02]  /*35d0*/  FFMA.FTZ R5, R20, R5, 0.20512372255325317383 ;  /* 0x3e520bf414057423 */ /* 0x000fe40000010005 */
[----:B------:R-:W-:-:S02]  /*35e0*/  FFMA.FTZ R3, R2, R3, -0.36067417263984680176 ;  /* 0xbeb8aa4902037423 */ /* 0x000fc40000010003 */
[----:B------:R-:W-:Y:S02]  /*35f0*/  FFMA.FTZ R5, R20, R5, -0.24046532809734344482 ;  /* 0xbe763c8b14057423 */ /* 0x000fe40000010005 */
[----:B------:R-:W-:Y:S02]  /*3600*/  FFMA.FTZ R3, R2, R3, 0.48089820146560668945 ;  /* 0x3ef6384a02037423 */ /* 0x000fe40000010003 */
[----:B------:R-:W-:Y:S02]  /*3610*/  IMAD R8, R22, 0x4, R159 ;  /* 0x0000000416087824 */ /* 0x000fe400078e029f */
[----:B------:R-:W-:Y:S01]  /*3620*/  FFMA.FTZ R5, R20, R5, 0.28857114911079406738 ;  /* 0x3e93bf9914057423 */ /* 0x000fe20000010005 */
[----:B------:R-:W0:Y:S01]  /*3630*/  LDS.64 R24, [R25] ;  /* 0x0000000019187984 */ /* 0x000e220000000a00 */
[----:B------:R-:W-:Y:S01]  /*3640*/  FFMA.FTZ R3, R2, R3, -0.72134751081466674805 ;  /* 0xbf38aa3b02037423 */ /* 0x000fe20000010003 */
[----:B------:R-:W-:Y:S01]  /*3650*/  LEA R10, R22, R8, 0x2 ;  /* 0x00000008160a7211 */ /* 0x000fe200078e10ff */
[----:B------:R-:W-:Y:S01]  /*3660*/  FFMA.FTZ R7, R20, R5, -0.36067417263984680176 ;  /* 0xbeb8aa4914077423 */ /* 0x000fe20000010005 */
[----:B------:R1:W4:Y:S01]  /*3670*/  LDS.64 R26, [R9] ;  /* 0x00000000091a7984 */ /* 0x0003220000000a00 */
[----:B------:R-:W-:Y:S01]  /*3680*/  FMUL R3, R2, R3 ;  /* 0x0000000302037220 */ /* 0x000fe20000400000 */
[-C--:B------:R-:W-:Y:S01]  /*3690*/  LEA R4, P5, R8, R28.reuse, 0x1 ;  /* 0x0000001c08047211 */ /* 0x080fe200078a08ff */
[----:B--2---:R-:W-:Y:S01]  /*36a0*/  IMAD R12, R22, 0x4, R10 ;  /* 0x00000004160c7824 */ /* 0x004fe200078e020a */
[----:B---3--:R-:W-:Y:S01]  /*36b0*/  LEA R6, P6, R10, R28, 0x1 ;  /* 0x0000001c0a067211 */ /* 0x008fe200078c08ff */
[----:B------:R-:W-:Y:S01]  /*36c0*/  FMUL R3, R2, R3 ;  /* 0x0000000302037220 */ /* 0x000fe20000400000 */
[----:B------:R-:W-:Y:S01]  /*36d0*/  LEA.HI.X.SX32 R5, R8, R29, 0x1, P5 ;  /* 0x0000001d08057211 */ /* 0x000fe200028f0eff */
[----:B-1----:R-:W-:Y:S01]  /*36e0*/  FFMA.FTZ R9, R20, R7, 0.48089820146560668945 ;  /* 0x3ef6384a14097423 */ /* 0x002fe20000010007 */
[----:B------:R-:W-:Y:S01]  /*36f0*/  LEA R13, R22, R12, 0x2 ;  /* 0x0000000c160d7211 */ /* 0x000fe200078e10ff */
[----:B------:R-:W-:Y:S01]  /*3700*/  FFMA.FTZ R19, R2, 1.4426950216293334961, R3 ;  /* 0x3fb8aa3b02137823 */ /* 0x000fe20000010003 */
[CC--:B------:R-:W-:Y:S01]  /*3710*/  LEA R2, P4, R159.reuse, R28.reuse, 0x1 ;  /* 0x0000001c9f027211 */ /* 0x0c0fe200078808ff */
[----:B------:R-:W-:Y:S01]  /*3720*/  FFMA.FTZ R11, R20, R9, -0.72134751081466674805 ;  /* 0xbf38aa3b140b7423 */ /* 0x000fe20000010009 */
[-C--:B------:R-:W-:Y:S01]  /*3730*/  LEA.HI.X.SX32 R7, R10, R29.reuse, 0x1, P6 ;  /* 0x0000001d0a077211 */ /* 0x080fe200030f0eff */
[----:B------:R-:W-:Y:S01]  /*3740*/  IMAD R15, R22, 0x4, R13 ;  /* 0x00000004160f7824 */ /* 0x000fe200078e020d */
[----:B------:R-:W-:Y:S01]  /*3750*/  LEA.HI.X.SX32 R3, R159, R29, 0x1, P4 ;  /* 0x0000001d9f037211 */ /* 0x000fe200020f0eff */
[----:B------:R-:W-:Y:S01]  /*3760*/  FMUL R11, R20, R11 ;  /* 0x0000000b140b7220 */ /* 0x000fe20000400000 */
[----:B------:R-:W-:Y:S01]  /*3770*/  LEA R8, P4, R12, R28, 0x1 ;  /* 0x0000001c0c087211 */ /* 0x000fe200078808ff */
[----:B------:R-:W-:Y:S01]  /*3780*/  FADD R0, R0, R19 ;  /* 0x0000001300007221 */ /* 0x000fe20000000000 */
[----:B------:R-:W-:Y:S01]  /*3790*/  LEA R22, R22, R15, 0x2 ;  /* 0x0000000f16167211 */ /* 0x000fe200078e10ff */
[----:B------:R-:W-:Y:S01]  /*37a0*/  FMUL R21, R20, R11 ;  /* 0x0000000b14157220 */ /* 0x000fe20000400000 */
[----:B------:R-:W-:-:S02]  /*37b0*/  LEA.HI.X.SX32 R9, R12, R29, 0x1, P4 ;  /* 0x0000001d0c097211 */ /* 0x000fc400020f0eff */
[-C--:B------:R-:W-:Y:S01]  /*37c0*/  LEA R10, P3, R13, R28.reuse, 0x1 ;  /* 0x0000001c0d0a7211 */ /* 0x080fe200078608ff */
[----:B------:R-:W-:Y:S01]  /*37d0*/  FFMA.FTZ R21, R20, 1.4426950216293334961, R21 ;  /* 0x3fb8aa3b14157823 */ /* 0x000fe20000010015 */
[-C--:B------:R-:W-:Y:S01]  /*37e0*/  LEA R12, P4, R15, R28.reuse, 0x1 ;  /* 0x0000001c0f0c7211 */ /* 0x080fe200078808ff */
[----:B------:R-:W-:Y:S01]  /*37f0*/  @P2 IMAD.MOV.U32 R20, RZ, RZ, 0x7f800000 ;  /* 0x7f800000ff142424 */ /* 0x000fe200078e00ff */
[----:B------:R-:W-:Y:S01]  /*3800*/  LEA R14, P5, R22, R28, 0x1 ;  /* 0x0000001c160e7211 */ /* 0x000fe200078a08ff */
[----:B------:R-:W-:Y:S01]  /*3810*/  FADD R18, R18, R21 ;  /* 0x0000001512127221 */ /* 0x000fe20000000000 */
[-C--:B------:R-:W-:Y:S01]  /*3820*/  LEA.HI.X.SX32 R11, R13, R29.reuse, 0x1, P3 ;  /* 0x0000001d0d0b7211 */ /* 0x080fe200018f0eff */
[----:B------:R-:W-:Y:S01]  /*3830*/  @P2 FFMA.FTZ R0, R31, R20, +INF ;  /* 0x7f8000001f002423 */ /* 0x000fe20000010014 */
[-C--:B------:R-:W-:Y:S02]  /*3840*/  LEA.HI.X.SX32 R13, R15, R29.reuse, 0x1, P4 ;  /* 0x0000001d0f0d7211 */ /* 0x080fe400020f0eff */
[----:B------:R-:W-:-:S02]  /*3850*/  LEA.HI.X.SX32 R15, R22, R29, 0x1, P5 ;  /* 0x0000001d160f7211 */ /* 0x000fc400028f0eff */
[----:B------:R-:W-:Y:S01]  /*3860*/  @P1 MOV R19, 0x7f800000 ;  /* 0x7f80000000131802 */ /* 0x000fe20000000f00 */
[----:B0-----:R0:W-:Y:S01]  /*3870*/  STG.E.U16 [R2.64], R24 ;  /* 0x0000001802007986 */ /* 0x0011e2000c101506 */
[----:B------:R-:W-:Y:S02]  /*3880*/  FSETP.NEU.AND P3, PT, R31, RZ, PT ;  /* 0x000000ff1f00720b */ /* 0x000fe40003f6d000 */
[----:B------:R-:W-:Y:S01]  /*3890*/  FSETP.NEU.AND P2, PT, R30, RZ, PT ;  /* 0x000000ff1e00720b */ /* 0x000fe20003f4d000 */
[----:B----4-:R1:W-:Y:S01]  /*38a0*/  STG.E.U16 [R4.64], R26 ;  /* 0x0000001a04007986 */ /* 0x0103e2000c101506 */
[----:B------:R-:W-:Y:S01]  /*38b0*/  PRMT R20, R26, 0x7632, R20 ;  /* 0x000076321a147816 */ /* 0x000fe20000000014 */
[----:B------:R-:W-:Y:S01]  /*38c0*/  @P1 FFMA.FTZ R18, R30, R19, +INF ;  /* 0x7f8000001e121423 */ /* 0x000fe20000010013 */
[----:B------:R-:W-:-:S04]  /*38d0*/  FSEL R0, R0, -INF , P3 ;  /* 0xff80000000007808 */ /* 0x000fc80001800000 */
[----:B------:R-:W-:Y:S01]  /*38e0*/  FSEL R19, R18, -INF , P2 ;  /* 0xff80000012137808 */ /* 0x000fe20001000000 */
[----:B------:R-:W-:Y:S01]  /*38f0*/  FFMA R18, R0, 0.69314718246459960938, R45 ;  /* 0x3f31721800127823 */ /* 0x000fe2000000002d */
[----:B0-----:R-:W-:Y:S02]  /*3900*/  PRMT R3, R24, 0x7632, R3 ;  /* 0x0000763218037816 */ /* 0x001fe40000000003 */
[----:B-1----:R-:W-:Y:S01]  /*3910*/  PRMT R5, R27, 0x7632, R5 ;  /* 0x000076321b057816 */ /* 0x002fe20000000005 */
[----:B------:R-:W-:Y:S02]  /*3920*/  FFMA R19, R19, 0.69314718246459960938, R44 ;  /* 0x3f31721813137823 */ /* 0x000fe4000000002c */
[----:B------:R0:W-:Y:S04]  /*3930*/  STG.E.U16 [R6.64], R3 ;  /* 0x0000000306007986 */ /* 0x0001e8000c101506 */
[----:B------:R1:W-:Y:S04]  /*3940*/  STG.E.U16 [R8.64], R20 ;  /* 0x0000001408007986 */ /* 0x0003e8000c101506 */
[----:B------:R1:W-:Y:S01]  /*3950*/  STG.E.U16 [R10.64], R25 ;  /* 0x000000190a007986 */ /* 0x0003e2000c101506 */
[----:B0-----:R-:W-:-:S03]  /*3960*/  PRMT R7, R25, 0x7632, R7 ;  /* 0x0000763219077816 */ /* 0x001fc60000000007 */
[----:B------:R1:W-:Y:S04]  /*3970*/  STG.E.U16 [R12.64], R27 ;  /* 0x0000001b0c007986 */ /* 0x0003e8000c101506 */
[----:B------:R1:W-:Y:S04]  /*3980*/  STG.E.U16 [R14.64], R7 ;  /* 0x000000070e007986 */ /* 0x0003e8000c101506 */
[----:B------:R1:W-:Y:S04]  /*3990*/  STG.E.U16 [R16.64], R5 ;  /* 0x0000000510007986 */ /* 0x0003e8000c101506 */
[----:B------:R-:W-:Y:S06]  /*39a0*/  BAR.SYNC.DEFER_BLOCKING 0x0 ;  /* 0x0000000000007b1d */ /* 0x000fec0000010000 */
[----:B------:R1:W-:Y:S04]  /*39b0*/  STS.64 [R163], R18 ;  /* 0x00000012a3007388 */ /* 0x0003e80000000a00 */
[----:B------:R-:W-:Y:S06]  /*39c0*/  BAR.SYNC.DEFER_BLOCKING 0x0 ;  /* 0x0000000000007b1d */ /* 0x000fec0000010000 */
[----:B------:R-:W-:Y:S05]  /*39d0*/  @P0 EXIT ;  /* 0x000000000000094d */ /* 0x000fea0003800000 */
[----:B-1----:R-:W0:Y:S01]  /*39e0*/  LDS R5, [R160] ;  /* 0x00000000a0057984 */ /* 0x002e220000000800 */
[----:B------:R-:W-:-:S02]  /*39f0*/  IMAD R0, R32, c[0x0][0x1cc], RZ ;  /* 0x0000730020007a24 */ /* 0x000fc400078e02ff */
[C---:B------:R-:W-:Y:S02]  /*3a00*/  IMAD.SHL.U32 R3, R155.reuse, 0x4, RZ ;  /* 0x000000049b037824 */ /* 0x040fe400078e00ff */
[----:B------:R-:W-:Y:S01]  /*3a10*/  IMAD.HI R155, R155, 0x4, RZ ;  /* 0x000000049b9b7827 */ /* 0x000fe200078e02ff */
[----:B------:R-:W-:-:S03]  /*3a20*/  SHF.L.U32 R2, R0, 0x2, RZ ;  /* 0x0000000200027819 */ /* 0x000fc600000006ff */
[----:B------:R-:W-:Y:S01]  /*3a30*/  IMAD.HI R0, R0, 0x4, RZ ;  /* 0x0000000400007827 */ /* 0x000fe200078e02ff */
[----:B------:R-:W-:-:S04]  /*3a40*/  IADD3 R2, P0, P1, R3, c[0x0][0x180], R2 ;  /* 0x0000600003027a10 */ /* 0x000fc8000791e002 */
[----:B------:R-:W-:-:S05]  /*3a50*/  IADD3.X R3, R155, c[0x0][0x184], R0, P0, P1 ;  /* 0x000061009b037a10 */ /* 0x000fca00007e2400 */
[----:B0-----:R-:W-:Y:S01]  /*3a60*/  STG.E [R2.64], R5 ;  /* 0x0000000502007986 */ /* 0x001fe2000c101906 */
[----:B------:R-:W-:Y:S05]  /*3a70*/  EXIT ;  /* 0x000000000000794d */ /* 0x000fea0003800000 */
.L_x_2:
[----:B------:R-:W-:-:S00]  /*3a80*/  BRA `(.L_x_2) ;  /* 0xfffffff000007947 */ /* 0x000fc0000383ffff */
[----:B------:R-:W-:-:S00]  /*3a90*/  NOP ;  /* 0x0000000000007918 */ /* 0x000fc00000000000 */
        /* <DEDUP_REMOVED lines=14> */
.L_x_3:


//--------------------- .nv.global.init           --------------------------
	.section	.nv.global.init,"aw",@progbits
.nv.global.init:
	.type		_$_str,@object
	.size		_$_str,(.L_0 - _$_str)
_$_str:
        /*0000*/ 	.byte	0x5f, 0x5f, 0x43, 0x55, 0x44, 0x41, 0x5f, 0x46, 0x54, 0x5a, 0x00
.L_0:


//--------------------- .nv.shared.attn_fwd       --------------------------
	.section	.nv.shared.attn_fwd,"aw",@nobits
	.sectionflags	@""
	.align	16
